//
// Generated by NVIDIA NVVM Compiler
//
// Compiler Build ID: CL-36424714
// Cuda compilation tools, release 13.0, V13.0.88
// Based on NVVM 20.0.0
//

.version 9.0
.target sm_100
.address_size 64

	// .globl	_Z14testLDVolatilePyjS_

.visible .entry _Z14testLDVolatilePyjS_(
	.param .u64 .ptr .align 1 _Z14testLDVolatilePyjS__param_0,
	.param .u32 _Z14testLDVolatilePyjS__param_1,
	.param .u64 .ptr .align 1 _Z14testLDVolatilePyjS__param_2
)
{
	.reg .pred 	%p<2>;
	.reg .b32 	%r<11>;
	.reg .b64 	%rd<41>;

	ld.param.u64 	%rd3, [_Z14testLDVolatilePyjS__param_0];
	ld.param.u32 	%r4, [_Z14testLDVolatilePyjS__param_1];
	ld.param.u64 	%rd4, [_Z14testLDVolatilePyjS__param_2];
	cvta.to.global.u64 	%rd5, %rd4;
	cvta.to.global.u64 	%rd6, %rd3;
	add.s32 	%r5, %r4, -2;
	mul.wide.u32 	%rd7, %r5, 8;
	add.s64 	%rd1, %rd6, %rd7;
	mov.u32 	%r6, %ctaid.x;
	mov.u32 	%r7, %ntid.x;
	mov.u32 	%r8, %tid.x;
	mad.lo.s32 	%r9, %r6, %r7, %r8;
	mul.wide.u32 	%rd8, %r9, 8;
	add.s64 	%rd2, %rd5, %rd8;
	mov.b32 	%r10, 0;
$L__BB0_1:
	ld.volatile.global.u64 	%rd9, [%rd1];
	st.global.u64 	[%rd2], %rd9;
	ld.volatile.global.u64 	%rd10, [%rd1];
	st.global.u64 	[%rd2], %rd10;
	ld.volatile.global.u64 	%rd11, [%rd1];
	st.global.u64 	[%rd2], %rd11;
	ld.volatile.global.u64 	%rd12, [%rd1];
	st.global.u64 	[%rd2], %rd12;
	ld.volatile.global.u64 	%rd13, [%rd1];
	st.global.u64 	[%rd2], %rd13;
	ld.volatile.global.u64 	%rd14, [%rd1];
	st.global.u64 	[%rd2], %rd14;
	ld.volatile.global.u64 	%rd15, [%rd1];
	st.global.u64 	[%rd2], %rd15;
	ld.volatile.global.u64 	%rd16, [%rd1];
	st.global.u64 	[%rd2], %rd16;
	ld.volatile.global.u64 	%rd17, [%rd1];
	st.global.u64 	[%rd2], %rd17;
	ld.volatile.global.u64 	%rd18, [%rd1];
	st.global.u64 	[%rd2], %rd18;
	ld.volatile.global.u64 	%rd19, [%rd1];
	st.global.u64 	[%rd2], %rd19;
	ld.volatile.global.u64 	%rd20, [%rd1];
	st.global.u64 	[%rd2], %rd20;
	ld.volatile.global.u64 	%rd21, [%rd1];
	st.global.u64 	[%rd2], %rd21;
	ld.volatile.global.u64 	%rd22, [%rd1];
	st.global.u64 	[%rd2], %rd22;
	ld.volatile.global.u64 	%rd23, [%rd1];
	st.global.u64 	[%rd2], %rd23;
	ld.volatile.global.u64 	%rd24, [%rd1];
	st.global.u64 	[%rd2], %rd24;
	ld.volatile.global.u64 	%rd25, [%rd1];
	st.global.u64 	[%rd2], %rd25;
	ld.volatile.global.u64 	%rd26, [%rd1];
	st.global.u64 	[%rd2], %rd26;
	ld.volatile.global.u64 	%rd27, [%rd1];
	st.global.u64 	[%rd2], %rd27;
	ld.volatile.global.u64 	%rd28, [%rd1];
	st.global.u64 	[%rd2], %rd28;
	ld.volatile.global.u64 	%rd29, [%rd1];
	st.global.u64 	[%rd2], %rd29;
	ld.volatile.global.u64 	%rd30, [%rd1];
	st.global.u64 	[%rd2], %rd30;
	ld.volatile.global.u64 	%rd31, [%rd1];
	st.global.u64 	[%rd2], %rd31;
	ld.volatile.global.u64 	%rd32, [%rd1];
	st.global.u64 	[%rd2], %rd32;
	ld.volatile.global.u64 	%rd33, [%rd1];
	st.global.u64 	[%rd2], %rd33;
	ld.volatile.global.u64 	%rd34, [%rd1];
	st.global.u64 	[%rd2], %rd34;
	ld.volatile.global.u64 	%rd35, [%rd1];
	st.global.u64 	[%rd2], %rd35;
	ld.volatile.global.u64 	%rd36, [%rd1];
	st.global.u64 	[%rd2], %rd36;
	ld.volatile.global.u64 	%rd37, [%rd1];
	st.global.u64 	[%rd2], %rd37;
	ld.volatile.global.u64 	%rd38, [%rd1];
	st.global.u64 	[%rd2], %rd38;
	ld.volatile.global.u64 	%rd39, [%rd1];
	st.global.u64 	[%rd2], %rd39;
	ld.volatile.global.u64 	%rd40, [%rd1];
	st.global.u64 	[%rd2], %rd40;
	add.s32 	%r10, %r10, 32;
	setp.ne.s32 	%p1, %r10, 100000;
	@%p1 bra 	$L__BB0_1;
	ret;

}
	// .globl	_Z14testSTVolatilePyj
.visible .entry _Z14testSTVolatilePyj(
	.param .u64 .ptr .align 1 _Z14testSTVolatilePyj_param_0,
	.param .u32 _Z14testSTVolatilePyj_param_1
)
{
	.reg .pred 	%p<2>;
	.reg .b32 	%r<8>;
	.reg .b64 	%rd<6>;

	ld.param.u64 	%rd3, [_Z14testSTVolatilePyj_param_0];
	ld.param.u32 	%r4, [_Z14testSTVolatilePyj_param_1];
	cvta.to.global.u64 	%rd4, %rd3;
	mov.u32 	%r5, %tid.x;
	cvt.u64.u32 	%rd1, %r5;
	add.s32 	%r6, %r4, -1;
	mul.wide.u32 	%rd5, %r6, 8;
	add.s64 	%rd2, %rd4, %rd5;
	mov.b32 	%r7, 0;
$L__BB1_1:
	st.volatile.global.u64 	[%rd2], %rd1;
	st.volatile.global.u64 	[%rd2], %rd1;
	st.volatile.global.u64 	[%rd2], %rd1;
	st.volatile.global.u64 	[%rd2], %rd1;
	st.volatile.global.u64 	[%rd2], %rd1;
	st.volatile.global.u64 	[%rd2], %rd1;
	st.volatile.global.u64 	[%rd2], %rd1;
	st.volatile.global.u64 	[%rd2], %rd1;
	st.volatile.global.u64 	[%rd2], %rd1;
	st.volatile.global.u64 	[%rd2], %rd1;
	st.volatile.global.u64 	[%rd2], %rd1;
	st.volatile.global.u64 	[%rd2], %rd1;
	st.volatile.global.u64 	[%rd2], %rd1;
	st.volatile.global.u64 	[%rd2], %rd1;
	st.volatile.global.u64 	[%rd2], %rd1;
	st.volatile.global.u64 	[%rd2], %rd1;
	st.volatile.global.u64 	[%rd2], %rd1;
	st.volatile.global.u64 	[%rd2], %rd1;
	st.volatile.global.u64 	[%rd2], %rd1;
	st.volatile.global.u64 	[%rd2], %rd1;
	st.volatile.global.u64 	[%rd2], %rd1;
	st.volatile.global.u64 	[%rd2], %rd1;
	st.volatile.global.u64 	[%rd2], %rd1;
	st.volatile.global.u64 	[%rd2], %rd1;
	st.volatile.global.u64 	[%rd2], %rd1;
	st.volatile.global.u64 	[%rd2], %rd1;
	st.volatile.global.u64 	[%rd2], %rd1;
	st.volatile.global.u64 	[%rd2], %rd1;
	st.volatile.global.u64 	[%rd2], %rd1;
	st.volatile.global.u64 	[%rd2], %rd1;
	st.volatile.global.u64 	[%rd2], %rd1;
	st.volatile.global.u64 	[%rd2], %rd1;
	add.s32 	%r7, %r7, 32;
	setp.ne.s32 	%p1, %r7, 100000;
	@%p1 bra 	$L__BB1_1;
	ret;

}
	// .globl	_Z14testAtomicExchPyj
.visible .entry _Z14testAtomicExchPyj(
	.param .u64 .ptr .align 1 _Z14testAtomicExchPyj_param_0,
	.param .u32 _Z14testAtomicExchPyj_param_1
)
{
	.reg .pred 	%p<2>;
	.reg .b32 	%r<9>;
	.reg .b64 	%rd<39>;

	mov.b32 	%r8, 0;
	mov.u32 	%r5, %tid.x;
	cvt.u64.u32 	%rd2, %r5;
$L__BB2_1:
	ld.param.u32 	%r7, [_Z14testAtomicExchPyj_param_1];
	ld.param.u64 	%rd38, [_Z14testAtomicExchPyj_param_0];
	cvta.to.global.u64 	%rd3, %rd38;
	add.s32 	%r6, %r7, -1;
	mul.wide.u32 	%rd4, %r6, 8;
	add.s64 	%rd5, %rd3, %rd4;
	atom.global.exch.b64 	%rd6, [%rd5], %rd2;
	atom.global.exch.b64 	%rd7, [%rd5], %rd2;
	atom.global.exch.b64 	%rd8, [%rd5], %rd2;
	atom.global.exch.b64 	%rd9, [%rd5], %rd2;
	atom.global.exch.b64 	%rd10, [%rd5], %rd2;
	atom.global.exch.b64 	%rd11, [%rd5], %rd2;
	atom.global.exch.b64 	%rd12, [%rd5], %rd2;
	atom.global.exch.b64 	%rd13, [%rd5], %rd2;
	atom.global.exch.b64 	%rd14, [%rd5], %rd2;
	atom.global.exch.b64 	%rd15, [%rd5], %rd2;
	atom.global.exch.b64 	%rd16, [%rd5], %rd2;
	atom.global.exch.b64 	%rd17, [%rd5], %rd2;
	atom.global.exch.b64 	%rd18, [%rd5], %rd2;
	atom.global.exch.b64 	%rd19, [%rd5], %rd2;
	atom.global.exch.b64 	%rd20, [%rd5], %rd2;
	atom.global.exch.b64 	%rd21, [%rd5], %rd2;
	atom.global.exch.b64 	%rd22, [%rd5], %rd2;
	atom.global.exch.b64 	%rd23, [%rd5], %rd2;
	atom.global.exch.b64 	%rd24, [%rd5], %rd2;
	atom.global.exch.b64 	%rd25, [%rd5], %rd2;
	atom.global.exch.b64 	%rd26, [%rd5], %rd2;
	atom.global.exch.b64 	%rd27, [%rd5], %rd2;
	atom.global.exch.b64 	%rd28, [%rd5], %rd2;
	atom.global.exch.b64 	%rd29, [%rd5], %rd2;
	atom.global.exch.b64 	%rd30, [%rd5], %rd2;
	atom.global.exch.b64 	%rd31, [%rd5], %rd2;
	atom.global.exch.b64 	%rd32, [%rd5], %rd2;
	atom.global.exch.b64 	%rd33, [%rd5], %rd2;
	atom.global.exch.b64 	%rd34, [%rd5], %rd2;
	atom.global.exch.b64 	%rd35, [%rd5], %rd2;
	atom.global.exch.b64 	%rd36, [%rd5], %rd2;
	atom.global.exch.b64 	%rd37, [%rd5], %rd2;
	add.s32 	%r8, %r8, 32;
	setp.ne.s32 	%p1, %r8, 100000;
	@%p1 bra 	$L__BB2_1;
	ret;

}
	// .globl	_Z16testLDSTVolatilePyjS_
.visible .entry _Z16testLDSTVolatilePyjS_(
	.param .u64 .ptr .align 1 _Z16testLDSTVolatilePyjS__param_0,
	.param .u32 _Z16testLDSTVolatilePyjS__param_1,
	.param .u64 .ptr .align 1 _Z16testLDSTVolatilePyjS__param_2
)
{
	.reg .pred 	%p<2>;
	.reg .b32 	%r<11>;
	.reg .b64 	%rd<42>;

	ld.param.u64 	%rd4, [_Z16testLDSTVolatilePyjS__param_0];
	ld.param.u32 	%r4, [_Z16testLDSTVolatilePyjS__param_1];
	ld.param.u64 	%rd5, [_Z16testLDSTVolatilePyjS__param_2];
	cvta.to.global.u64 	%rd6, %rd5;
	cvta.to.global.u64 	%rd7, %rd4;
	add.s32 	%r5, %r4, -1;
	mul.wide.u32 	%rd8, %r5, 8;
	add.s64 	%rd1, %rd7, %rd8;
	mov.u32 	%r6, %ctaid.x;
	mov.u32 	%r7, %ntid.x;
	mov.u32 	%r8, %tid.x;
	mad.lo.s32 	%r9, %r6, %r7, %r8;
	mul.wide.u32 	%rd9, %r9, 8;
	add.s64 	%rd2, %rd6, %rd9;
	cvt.u64.u32 	%rd3, %r8;
	mov.b32 	%r10, 0;
$L__BB3_1:
	ld.volatile.global.u64 	%rd10, [%rd1];
	st.global.u64 	[%rd2], %rd10;
	st.volatile.global.u64 	[%rd1], %rd3;
	ld.volatile.global.u64 	%rd11, [%rd1];
	st.global.u64 	[%rd2], %rd11;
	st.volatile.global.u64 	[%rd1], %rd3;
	ld.volatile.global.u64 	%rd12, [%rd1];
	st.global.u64 	[%rd2], %rd12;
	st.volatile.global.u64 	[%rd1], %rd3;
	ld.volatile.global.u64 	%rd13, [%rd1];
	st.global.u64 	[%rd2], %rd13;
	st.volatile.global.u64 	[%rd1], %rd3;
	ld.volatile.global.u64 	%rd14, [%rd1];
	st.global.u64 	[%rd2], %rd14;
	st.volatile.global.u64 	[%rd1], %rd3;
	ld.volatile.global.u64 	%rd15, [%rd1];
	st.global.u64 	[%rd2], %rd15;
	st.volatile.global.u64 	[%rd1], %rd3;
	ld.volatile.global.u64 	%rd16, [%rd1];
	st.global.u64 	[%rd2], %rd16;
	st.volatile.global.u64 	[%rd1], %rd3;
	ld.volatile.global.u64 	%rd17, [%rd1];
	st.global.u64 	[%rd2], %rd17;
	st.volatile.global.u64 	[%rd1], %rd3;
	ld.volatile.global.u64 	%rd18, [%rd1];
	st.global.u64 	[%rd2], %rd18;
	st.volatile.global.u64 	[%rd1], %rd3;
	ld.volatile.global.u64 	%rd19, [%rd1];
	st.global.u64 	[%rd2], %rd19;
	st.volatile.global.u64 	[%rd1], %rd3;
	ld.volatile.global.u64 	%rd20, [%rd1];
	st.global.u64 	[%rd2], %rd20;
	st.volatile.global.u64 	[%rd1], %rd3;
	ld.volatile.global.u64 	%rd21, [%rd1];
	st.global.u64 	[%rd2], %rd21;
	st.volatile.global.u64 	[%rd1], %rd3;
	ld.volatile.global.u64 	%rd22, [%rd1];
	st.global.u64 	[%rd2], %rd22;
	st.volatile.global.u64 	[%rd1], %rd3;
	ld.volatile.global.u64 	%rd23, [%rd1];
	st.global.u64 	[%rd2], %rd23;
	st.volatile.global.u64 	[%rd1], %rd3;
	ld.volatile.global.u64 	%rd24, [%rd1];
	st.global.u64 	[%rd2], %rd24;
	st.volatile.global.u64 	[%rd1], %rd3;
	ld.volatile.global.u64 	%rd25, [%rd1];
	st.global.u64 	[%rd2], %rd25;
	st.volatile.global.u64 	[%rd1], %rd3;
	ld.volatile.global.u64 	%rd26, [%rd1];
	st.global.u64 	[%rd2], %rd26;
	st.volatile.global.u64 	[%rd1], %rd3;
	ld.volatile.global.u64 	%rd27, [%rd1];
	st.global.u64 	[%rd2], %rd27;
	st.volatile.global.u64 	[%rd1], %rd3;
	ld.volatile.global.u64 	%rd28, [%rd1];
	st.global.u64 	[%rd2], %rd28;
	st.volatile.global.u64 	[%rd1], %rd3;
	ld.volatile.global.u64 	%rd29, [%rd1];
	st.global.u64 	[%rd2], %rd29;
	st.volatile.global.u64 	[%rd1], %rd3;
	ld.volatile.global.u64 	%rd30, [%rd1];
	st.global.u64 	[%rd2], %rd30;
	st.volatile.global.u64 	[%rd1], %rd3;
	ld.volatile.global.u64 	%rd31, [%rd1];
	st.global.u64 	[%rd2], %rd31;
	st.volatile.global.u64 	[%rd1], %rd3;
	ld.volatile.global.u64 	%rd32, [%rd1];
	st.global.u64 	[%rd2], %rd32;
	st.volatile.global.u64 	[%rd1], %rd3;
	ld.volatile.global.u64 	%rd33, [%rd1];
	st.global.u64 	[%rd2], %rd33;
	st.volatile.global.u64 	[%rd1], %rd3;
	ld.volatile.global.u64 	%rd34, [%rd1];
	st.global.u64 	[%rd2], %rd34;
	st.volatile.global.u64 	[%rd1], %rd3;
	ld.volatile.global.u64 	%rd35, [%rd1];
	st.global.u64 	[%rd2], %rd35;
	st.volatile.global.u64 	[%rd1], %rd3;
	ld.volatile.global.u64 	%rd36, [%rd1];
	st.global.u64 	[%rd2], %rd36;
	st.volatile.global.u64 	[%rd1], %rd3;
	ld.volatile.global.u64 	%rd37, [%rd1];
	st.global.u64 	[%rd2], %rd37;
	st.volatile.global.u64 	[%rd1], %rd3;
	ld.volatile.global.u64 	%rd38, [%rd1];
	st.global.u64 	[%rd2], %rd38;
	st.volatile.global.u64 	[%rd1], %rd3;
	ld.volatile.global.u64 	%rd39, [%rd1];
	st.global.u64 	[%rd2], %rd39;
	st.volatile.global.u64 	[%rd1], %rd3;
	ld.volatile.global.u64 	%rd40, [%rd1];
	st.global.u64 	[%rd2], %rd40;
	st.volatile.global.u64 	[%rd1], %rd3;
	ld.volatile.global.u64 	%rd41, [%rd1];
	st.global.u64 	[%rd2], %rd41;
	st.volatile.global.u64 	[%rd1], %rd3;
	add.s32 	%r10, %r10, 32;
	setp.ne.s32 	%p1, %r10, 100000;
	@%p1 bra 	$L__BB3_1;
	ret;

}
	// .globl	_Z12testLDAtomicPyjS_
.visible .entry _Z12testLDAtomicPyjS_(
	.param .u64 .ptr .align 1 _Z12testLDAtomicPyjS__param_0,
	.param .u32 _Z12testLDAtomicPyjS__param_1,
	.param .u64 .ptr .align 1 _Z12testLDAtomicPyjS__param_2
)
{
	.reg .pred 	%p<2>;
	.reg .b32 	%r<12>;
	.reg .b64 	%rd<76>;

	mov.b32 	%r11, 0;
	mov.u32 	%r6, %ctaid.x;
	mov.u32 	%r7, %ntid.x;
	mov.u32 	%r8, %tid.x;
	mad.lo.s32 	%r9, %r6, %r7, %r8;
	mul.wide.u32 	%rd8, %r9, 8;
	cvt.u64.u32 	%rd10, %r8;
$L__BB4_1:
	ld.param.u64 	%rd75, [_Z12testLDAtomicPyjS__param_2];
	ld.param.u32 	%r10, [_Z12testLDAtomicPyjS__param_1];
	ld.param.u64 	%rd74, [_Z12testLDAtomicPyjS__param_0];
	cvta.to.global.u64 	%rd3, %rd74;
	add.s32 	%r5, %r10, -1;
	mul.wide.u32 	%rd4, %r5, 8;
	add.s64 	%rd5, %rd3, %rd4;
	ld.volatile.global.u64 	%rd6, [%rd5];
	cvta.to.global.u64 	%rd7, %rd75;
	add.s64 	%rd9, %rd7, %rd8;
	st.global.u64 	[%rd9], %rd6;
	atom.global.exch.b64 	%rd11, [%rd5], %rd10;
	ld.volatile.global.u64 	%rd12, [%rd5];
	st.global.u64 	[%rd9], %rd12;
	atom.global.exch.b64 	%rd13, [%rd5], %rd10;
	ld.volatile.global.u64 	%rd14, [%rd5];
	st.global.u64 	[%rd9], %rd14;
	atom.global.exch.b64 	%rd15, [%rd5], %rd10;
	ld.volatile.global.u64 	%rd16, [%rd5];
	st.global.u64 	[%rd9], %rd16;
	atom.global.exch.b64 	%rd17, [%rd5], %rd10;
	ld.volatile.global.u64 	%rd18, [%rd5];
	st.global.u64 	[%rd9], %rd18;
	atom.global.exch.b64 	%rd19, [%rd5], %rd10;
	ld.volatile.global.u64 	%rd20, [%rd5];
	st.global.u64 	[%rd9], %rd20;
	atom.global.exch.b64 	%rd21, [%rd5], %rd10;
	ld.volatile.global.u64 	%rd22, [%rd5];
	st.global.u64 	[%rd9], %rd22;
	atom.global.exch.b64 	%rd23, [%rd5], %rd10;
	ld.volatile.global.u64 	%rd24, [%rd5];
	st.global.u64 	[%rd9], %rd24;
	atom.global.exch.b64 	%rd25, [%rd5], %rd10;
	ld.volatile.global.u64 	%rd26, [%rd5];
	st.global.u64 	[%rd9], %rd26;
	atom.global.exch.b64 	%rd27, [%rd5], %rd10;
	ld.volatile.global.u64 	%rd28, [%rd5];
	st.global.u64 	[%rd9], %rd28;
	atom.global.exch.b64 	%rd29, [%rd5], %rd10;
	ld.volatile.global.u64 	%rd30, [%rd5];
	st.global.u64 	[%rd9], %rd30;
	atom.global.exch.b64 	%rd31, [%rd5], %rd10;
	ld.volatile.global.u64 	%rd32, [%rd5];
	st.global.u64 	[%rd9], %rd32;
	atom.global.exch.b64 	%rd33, [%rd5], %rd10;
	ld.volatile.global.u64 	%rd34, [%rd5];
	st.global.u64 	[%rd9], %rd34;
	atom.global.exch.b64 	%rd35, [%rd5], %rd10;
	ld.volatile.global.u64 	%rd36, [%rd5];
	st.global.u64 	[%rd9], %rd36;
	atom.global.exch.b64 	%rd37, [%rd5], %rd10;
	ld.volatile.global.u64 	%rd38, [%rd5];
	st.global.u64 	[%rd9], %rd38;
	atom.global.exch.b64 	%rd39, [%rd5], %rd10;
	ld.volatile.global.u64 	%rd40, [%rd5];
	st.global.u64 	[%rd9], %rd40;
	atom.global.exch.b64 	%rd41, [%rd5], %rd10;
	ld.volatile.global.u64 	%rd42, [%rd5];
	st.global.u64 	[%rd9], %rd42;
	atom.global.exch.b64 	%rd43, [%rd5], %rd10;
	ld.volatile.global.u64 	%rd44, [%rd5];
	st.global.u64 	[%rd9], %rd44;
	atom.global.exch.b64 	%rd45, [%rd5], %rd10;
	ld.volatile.global.u64 	%rd46, [%rd5];
	st.global.u64 	[%rd9], %rd46;
	atom.global.exch.b64 	%rd47, [%rd5], %rd10;
	ld.volatile.global.u64 	%rd48, [%rd5];
	st.global.u64 	[%rd9], %rd48;
	atom.global.exch.b64 	%rd49, [%rd5], %rd10;
	ld.volatile.global.u64 	%rd50, [%rd5];
	st.global.u64 	[%rd9], %rd50;
	atom.global.exch.b64 	%rd51, [%rd5], %rd10;
	ld.volatile.global.u64 	%rd52, [%rd5];
	st.global.u64 	[%rd9], %rd52;
	atom.global.exch.b64 	%rd53, [%rd5], %rd10;
	ld.volatile.global.u64 	%rd54, [%rd5];
	st.global.u64 	[%rd9], %rd54;
	atom.global.exch.b64 	%rd55, [%rd5], %rd10;
	ld.volatile.global.u64 	%rd56, [%rd5];
	st.global.u64 	[%rd9], %rd56;
	atom.global.exch.b64 	%rd57, [%rd5], %rd10;
	ld.volatile.global.u64 	%rd58, [%rd5];
	st.global.u64 	[%rd9], %rd58;
	atom.global.exch.b64 	%rd59, [%rd5], %rd10;
	ld.volatile.global.u64 	%rd60, [%rd5];
	st.global.u64 	[%rd9], %rd60;
	atom.global.exch.b64 	%rd61, [%rd5], %rd10;
	ld.volatile.global.u64 	%rd62, [%rd5];
	st.global.u64 	[%rd9], %rd62;
	atom.global.exch.b64 	%rd63, [%rd5], %rd10;
	ld.volatile.global.u64 	%rd64, [%rd5];
	st.global.u64 	[%rd9], %rd64;
	atom.global.exch.b64 	%rd65, [%rd5], %rd10;
	ld.volatile.global.u64 	%rd66, [%rd5];
	st.global.u64 	[%rd9], %rd66;
	atom.global.exch.b64 	%rd67, [%rd5], %rd10;
	ld.volatile.global.u64 	%rd68, [%rd5];
	st.global.u64 	[%rd9], %rd68;
	atom.global.exch.b64 	%rd69, [%rd5], %rd10;
	ld.volatile.global.u64 	%rd70, [%rd5];
	st.global.u64 	[%rd9], %rd70;
	atom.global.exch.b64 	%rd71, [%rd5], %rd10;
	ld.volatile.global.u64 	%rd72, [%rd5];
	st.global.u64 	[%rd9], %rd72;
	atom.global.exch.b64 	%rd73, [%rd5], %rd10;
	add.s32 	%r11, %r11, 32;
	setp.ne.s32 	%p1, %r11, 100000;
	@%p1 bra 	$L__BB4_1;
	ret;

}
	// .globl	_Z13testSTRelaxedPyj
.visible .entry _Z13testSTRelaxedPyj(
	.param .u64 .ptr .align 1 _Z13testSTRelaxedPyj_param_0,
	.param .u32 _Z13testSTRelaxedPyj_param_1
)
{
	.reg .b32 	%r<2>;
	.reg .b64 	%rd<2>;

	ld.param.u64 	%rd1, [_Z13testSTRelaxedPyj_param_0];
	ld.param.u32 	%r1, [_Z13testSTRelaxedPyj_param_1];
	// begin inline asm
	{
	 .reg .pred 	p<2>;
	 .reg .b32 	r<8>;
	 .reg .b64 	rd<6>;
	 mov.u64 	rd3, %rd1;
	 mov.u32 	r4, %r1;
	 cvta.to.global.u64 	rd4, rd3;
	 mov.u32 	r5, %tid.x;
	 cvt.u64.u32	rd1, r5;
	 add.s32 	r6, r4, -1;
	 mul.wide.u32 	rd5, r6, 8;
	 add.s64 	rd2, rd4, rd5;
	 mov.u32 	r7, -100000;
	 BB1_1:
	 st.global.relaxed.gpu.u64 	[rd2], rd1;
	 st.global.relaxed.gpu.u64 	[rd2], rd1;
	 st.global.relaxed.gpu.u64 	[rd2], rd1;
	 st.global.relaxed.gpu.u64 	[rd2], rd1;
	 st.global.relaxed.gpu.u64 	[rd2], rd1;
	 st.global.relaxed.gpu.u64 	[rd2], rd1;
	 st.global.relaxed.gpu.u64 	[rd2], rd1;
	 st.global.relaxed.gpu.u64 	[rd2], rd1;
	 st.global.relaxed.gpu.u64 	[rd2], rd1;
	 st.global.relaxed.gpu.u64 	[rd2], rd1;
	 st.global.relaxed.gpu.u64 	[rd2], rd1;
	 st.global.relaxed.gpu.u64 	[rd2], rd1;
	 st.global.relaxed.gpu.u64 	[rd2], rd1;
	 st.global.relaxed.gpu.u64 	[rd2], rd1;
	 st.global.relaxed.gpu.u64 	[rd2], rd1;
	 st.global.relaxed.gpu.u64 	[rd2], rd1;
	 st.global.relaxed.gpu.u64 	[rd2], rd1;
	 st.global.relaxed.gpu.u64 	[rd2], rd1;
	 st.global.relaxed.gpu.u64 	[rd2], rd1;
	 st.global.relaxed.gpu.u64 	[rd2], rd1;
	 st.global.relaxed.gpu.u64 	[rd2], rd1;
	 st.global.relaxed.gpu.u64 	[rd2], rd1;
	 st.global.relaxed.gpu.u64 	[rd2], rd1;
	 st.global.relaxed.gpu.u64 	[rd2], rd1;
	 st.global.relaxed.gpu.u64 	[rd2], rd1;
	 st.global.relaxed.gpu.u64 	[rd2], rd1;
	 st.global.relaxed.gpu.u64 	[rd2], rd1;
	 st.global.relaxed.gpu.u64 	[rd2], rd1;
	 st.global.relaxed.gpu.u64 	[rd2], rd1;
	 st.global.relaxed.gpu.u64 	[rd2], rd1;
	 st.global.relaxed.gpu.u64 	[rd2], rd1;
	 st.global.relaxed.gpu.u64 	[rd2], rd1;
	 st.global.relaxed.gpu.u64 	[rd2], rd1;
	 st.global.relaxed.gpu.u64 	[rd2], rd1;
	 st.global.relaxed.gpu.u64 	[rd2], rd1;
	 st.global.relaxed.gpu.u64 	[rd2], rd1;
	 st.global.relaxed.gpu.u64 	[rd2], rd1;
	 st.global.relaxed.gpu.u64 	[rd2], rd1;
	 st.global.relaxed.gpu.u64 	[rd2], rd1;
	 st.global.relaxed.gpu.u64 	[rd2], rd1;
	 st.global.relaxed.gpu.u64 	[rd2], rd1;
	 st.global.relaxed.gpu.u64 	[rd2], rd1;
	 st.global.relaxed.gpu.u64 	[rd2], rd1;
	 st.global.relaxed.gpu.u64 	[rd2], rd1;
	 st.global.relaxed.gpu.u64 	[rd2], rd1;
	 st.global.relaxed.gpu.u64 	[rd2], rd1;
	 st.global.relaxed.gpu.u64 	[rd2], rd1;
	 st.global.relaxed.gpu.u64 	[rd2], rd1;
	 st.global.relaxed.gpu.u64 	[rd2], rd1;
	 st.global.relaxed.gpu.u64 	[rd2], rd1;
	 add.s32 	r7, r7, 50;
	 setp.ne.s32	p1, r7, 0;
	 @p1 bra 	BB1_1;
	 ret;
	}
	// end inline asm
	ret;

}
	// .globl	_Z15testLDSTRelaxedPyjS_
.visible .entry _Z15testLDSTRelaxedPyjS_(
	.param .u64 .ptr .align 1 _Z15testLDSTRelaxedPyjS__param_0,
	.param .u32 _Z15testLDSTRelaxedPyjS__param_1,
	.param .u64 .ptr .align 1 _Z15testLDSTRelaxedPyjS__param_2
)
{
	.reg .b32 	%r<2>;
	.reg .b64 	%rd<3>;

	ld.param.u64 	%rd1, [_Z15testLDSTRelaxedPyjS__param_0];
	ld.param.u32 	%r1, [_Z15testLDSTRelaxedPyjS__param_1];
	ld.param.u64 	%rd2, [_Z15testLDSTRelaxedPyjS__param_2];
	// begin inline asm
	{
	 .reg .pred 	p<2>;
	 .reg .b32 	r<11>;
	 .reg .b64 	rd<42>;
	 mov.u64 	rd4, %rd1;
	 mov.u32 	r4, %r1;
	 mov.u64 	rd5, %rd2;
	 cvta.to.global.u64 	rd6, rd5;
	 add.s32 	r5, r4, -1;
	 cvta.to.global.u64 	rd7, rd4;
	 mul.wide.u32 	rd8, r5, 8;
	 add.s64 	rd1, rd7, rd8;
	 mov.u32 	r6, %ntid.x;
	 mov.u32 	r7, %ctaid.x;
	 mov.u32 	r8, %tid.x;
	 mad.lo.s32 	r9, r6, r7, r8;
	 mul.wide.u32 	rd9, r9, 8;
	 add.s64 	rd2, rd6, rd9;
	 cvt.u64.u32	rd3, r8;
	 mov.u32 	r10, -100000;
	 BB3_1:
	 ld.global.relaxed.gpu.u64 	rd10, [rd1];
	 st.global.u64 	[rd2], rd10;
	 st.global.relaxed.gpu.u64 	[rd1], rd3;
	 ld.global.relaxed.gpu.u64 	rd11, [rd1];
	 st.global.u64 	[rd2], rd11;
	 st.global.relaxed.gpu.u64 	[rd1], rd3;
	 ld.global.relaxed.gpu.u64 	rd12, [rd1];
	 st.global.u64 	[rd2], rd12;
	 st.global.relaxed.gpu.u64 	[rd1], rd3;
	 ld.global.relaxed.gpu.u64 	rd13, [rd1];
	 st.global.u64 	[rd2], rd13;
	 st.global.relaxed.gpu.u64 	[rd1], rd3;
	 ld.global.relaxed.gpu.u64 	rd14, [rd1];
	 st.global.u64 	[rd2], rd14;
	 st.global.relaxed.gpu.u64 	[rd1], rd3;
	 ld.global.relaxed.gpu.u64 	rd15, [rd1];
	 st.global.u64 	[rd2], rd15;
	 st.global.relaxed.gpu.u64 	[rd1], rd3;
	 ld.global.relaxed.gpu.u64 	rd16, [rd1];
	 st.global.u64 	[rd2], rd16;
	 st.global.relaxed.gpu.u64 	[rd1], rd3;
	 ld.global.relaxed.gpu.u64 	rd17, [rd1];
	 st.global.u64 	[rd2], rd17;
	 st.global.relaxed.gpu.u64 	[rd1], rd3;
	 ld.global.relaxed.gpu.u64 	rd18, [rd1];
	 st.global.u64 	[rd2], rd18;
	 st.global.relaxed.gpu.u64 	[rd1], rd3;
	 ld.global.relaxed.gpu.u64 	rd19, [rd1];
	 st.global.u64 	[rd2], rd19;
	 st.global.relaxed.gpu.u64 	[rd1], rd3;
	 ld.global.relaxed.gpu.u64 	rd20, [rd1];
	 st.global.u64 	[rd2], rd20;
	 st.global.relaxed.gpu.u64 	[rd1], rd3;
	 ld.global.relaxed.gpu.u64 	rd21, [rd1];
	 st.global.u64 	[rd2], rd21;
	 st.global.relaxed.gpu.u64 	[rd1], rd3;
	 ld.global.relaxed.gpu.u64 	rd22, [rd1];
	 st.global.u64 	[rd2], rd22;
	 st.global.relaxed.gpu.u64 	[rd1], rd3;
	 ld.global.relaxed.gpu.u64 	rd23, [rd1];
	 st.global.u64 	[rd2], rd23;
	 st.global.relaxed.gpu.u64 	[rd1], rd3;
	 ld.global.relaxed.gpu.u64 	rd24, [rd1];
	 st.global.u64 	[rd2], rd24;
	 st.global.relaxed.gpu.u64 	[rd1], rd3;
	 ld.global.relaxed.gpu.u64 	rd25, [rd1];
	 st.global.u64 	[rd2], rd25;
	 st.global.relaxed.gpu.u64 	[rd1], rd3;
	 ld.global.relaxed.gpu.u64 	rd26, [rd1];
	 st.global.u64 	[rd2], rd26;
	 st.global.relaxed.gpu.u64 	[rd1], rd3;
	 ld.global.relaxed.gpu.u64 	rd27, [rd1];
	 st.global.u64 	[rd2], rd27;
	 st.global.relaxed.gpu.u64 	[rd1], rd3;
	 ld.global.relaxed.gpu.u64 	rd28, [rd1];
	 st.global.u64 	[rd2], rd28;
	 st.global.relaxed.gpu.u64 	[rd1], rd3;
	 ld.global.relaxed.gpu.u64 	rd29, [rd1];
	 st.global.u64 	[rd2], rd29;
	 st.global.relaxed.gpu.u64 	[rd1], rd3;
	 ld.global.relaxed.gpu.u64 	rd30, [rd1];
	 st.global.u64 	[rd2], rd30;
	 st.global.relaxed.gpu.u64 	[rd1], rd3;
	 ld.global.relaxed.gpu.u64 	rd31, [rd1];
	 st.global.u64 	[rd2], rd31;
	 st.global.relaxed.gpu.u64 	[rd1], rd3;
	 ld.global.relaxed.gpu.u64 	rd32, [rd1];
	 st.global.u64 	[rd2], rd32;
	 st.global.relaxed.gpu.u64 	[rd1], rd3;
	 ld.global.relaxed.gpu.u64 	rd33, [rd1];
	 st.global.u64 	[rd2], rd33;
	 st.global.relaxed.gpu.u64 	[rd1], rd3;
	 ld.global.relaxed.gpu.u64 	rd34, [rd1];
	 st.global.u64 	[rd2], rd34;
	 st.global.relaxed.gpu.u64 	[rd1], rd3;
	 ld.global.relaxed.gpu.u64 	rd35, [rd1];
	 st.global.u64 	[rd2], rd35;
	 st.global.relaxed.gpu.u64 	[rd1], rd3;
	 ld.global.relaxed.gpu.u64 	rd36, [rd1];
	 st.global.u64 	[rd2], rd36;
	 st.global.relaxed.gpu.u64 	[rd1], rd3;
	 ld.global.relaxed.gpu.u64 	rd37, [rd1];
	 st.global.u64 	[rd2], rd37;
	 st.global.relaxed.gpu.u64 	[rd1], rd3;
	 ld.global.relaxed.gpu.u64 	rd38, [rd1];
	 st.global.u64 	[rd2], rd38;
	 st.global.relaxed.gpu.u64 	[rd1], rd3;
	 ld.global.relaxed.gpu.u64 	rd39, [rd1];
	 st.global.u64 	[rd2], rd39;
	 st.global.relaxed.gpu.u64 	[rd1], rd3;
	 ld.global.relaxed.gpu.u64 	rd40, [rd1];
	 st.global.u64 	[rd2], rd40;
	 st.global.relaxed.gpu.u64 	[rd1], rd3;
	 ld.global.relaxed.gpu.u64 	rd41, [rd1];
	 st.global.u64 	[rd2], rd41;
	 st.global.relaxed.gpu.u64 	[rd1], rd3;
	 add.s32 	r10, r10, 32;
	 setp.ne.s32	p1, r10, 0;
	 @p1 bra 	BB3_1;
	 ret;
	}
	// end inline asm
	ret;

}


// ===== COMPILED SASS (sm_100) =====

	.target	sm_100

	.elftype	@"ET_EXEC"


//--------------------- .note.nv.tkinfo           --------------------------
	.section	.note.nv.tkinfo,"",@"SHT_NOTE"
	.sectionflags	@"SHF_NOTE_NV_TKINFO"
	.tkinfo
        /*0018*/ 	.word	0x00000002
        /*0030*/ 	.string	""
        /*0030*/ 	.string	"ptxas"
        /*0030*/ 	.string	"Cuda compilation tools, release 13.0, V13.0.88"
        /*0030*/ 	.string	"Build cuda_13.0.r13.0/compiler.36424714_0"
        /*0030*/ 	.string	"-arch sm_100 -m 64 "



//--------------------- .note.nv.cuinfo           --------------------------
	.section	.note.nv.cuinfo,"",@"SHT_NOTE"
	.sectionflags	@"SHF_NOTE_NV_CUINFO"
        /*0018*/ 	.short	0x0002
        /*001a*/ 	.short	0x0064
        /*001c*/ 	.short	0x0082
	.zero		2


//--------------------- .nv.info                  --------------------------
	.section	.nv.info,"",@"SHT_CUDA_INFO"
	.align	4


	//----- nvinfo : EIATTR_REGCOUNT
	.align		4
        /*0000*/ 	.byte	0x04, 0x2f
        /*0002*/ 	.short	(.L_1 - .L_0)
	.align		4
.L_0:
        /*0004*/ 	.word	index@(_Z14testLDVolatilePyjS_)
        /*0008*/ 	.word	0x00000018


	//----- nvinfo : EIATTR_FRAME_SIZE
	.align		4
.L_1:
        /*000c*/ 	.byte	0x04, 0x11
        /*000e*/ 	.short	(.L_3 - .L_2)
	.align		4
.L_2:
        /*0010*/ 	.word	index@(_Z14testLDVolatilePyjS_)
        /*0014*/ 	.word	0x00000000


	//----- nvinfo : EIATTR_REGCOUNT
	.align		4
.L_3:
        /*0018*/ 	.byte	0x04, 0x2f
        /*001a*/ 	.short	(.L_5 - .L_4)
	.align		4
.L_4:
        /*001c*/ 	.word	index@(_Z14testSTVolatilePyj)
        /*0020*/ 	.word	0x00000008


	//----- nvinfo : EIATTR_FRAME_SIZE
	.align		4
.L_5:
        /*0024*/ 	.byte	0x04, 0x11
        /*0026*/ 	.short	(.L_7 - .L_6)
	.align		4
.L_6:
        /*0028*/ 	.word	index@(_Z14testSTVolatilePyj)
        /*002c*/ 	.word	0x00000000


	//----- nvinfo : EIATTR_REGCOUNT
	.align		4
.L_7:
        /*0030*/ 	.byte	0x04, 0x2f
        /*0032*/ 	.short	(.L_9 - .L_8)
	.align		4
.L_8:
        /*0034*/ 	.word	index@(_Z14testAtomicExchPyj)
        /*0038*/ 	.word	0x0000000a


	//----- nvinfo : EIATTR_FRAME_SIZE
	.align		4
.L_9:
        /*003c*/ 	.byte	0x04, 0x11
        /*003e*/ 	.short	(.L_11 - .L_10)
	.align		4
.L_10:
        /*0040*/ 	.word	index@(_Z14testAtomicExchPyj)
        /*0044*/ 	.word	0x00000000


	//----- nvinfo : EIATTR_REGCOUNT
	.align		4
.L_11:
        /*0048*/ 	.byte	0x04, 0x2f
        /*004a*/ 	.short	(.L_13 - .L_12)
	.align		4
.L_12:
        /*004c*/ 	.word	index@(_Z16testLDSTVolatilePyjS_)
        /*0050*/ 	.word	0x00000012


	//----- nvinfo : EIATTR_FRAME_SIZE
	.align		4
.L_13:
        /*0054*/ 	.byte	0x04, 0x11
        /*0056*/ 	.short	(.L_15 - .L_14)
	.align		4
.L_14:
        /*0058*/ 	.word	index@(_Z16testLDSTVolatilePyjS_)
        /*005c*/ 	.word	0x00000000


	//----- nvinfo : EIATTR_REGCOUNT
	.align		4
.L_15:
        /*0060*/ 	.byte	0x04, 0x2f
        /*0062*/ 	.short	(.L_17 - .L_16)
	.align		4
.L_16:
        /*0064*/ 	.word	index@(_Z12testLDAtomicPyjS_)
        /*0068*/ 	.word	0x00000012


	//----- nvinfo : EIATTR_FRAME_SIZE
	.align		4
.L_17:
        /*006c*/ 	.byte	0x04, 0x11
        /*006e*/ 	.short	(.L_19 - .L_18)
	.align		4
.L_18:
        /*0070*/ 	.word	index@(_Z12testLDAtomicPyjS_)
        /*0074*/ 	.word	0x00000000


	//----- nvinfo : EIATTR_REGCOUNT
	.align		4
.L_19:
        /*0078*/ 	.byte	0x04, 0x2f
        /*007a*/ 	.short	(.L_21 - .L_20)
	.align		4
.L_20:
        /*007c*/ 	.word	index@(_Z13testSTRelaxedPyj)
        /*0080*/ 	.word	0x00000008


	//----- nvinfo : EIATTR_FRAME_SIZE
	.align		4
.L_21:
        /*0084*/ 	.byte	0x04, 0x11
        /*0086*/ 	.short	(.L_23 - .L_22)
	.align		4
.L_22:
        /*0088*/ 	.word	index@(_Z13testSTRelaxedPyj)
        /*008c*/ 	.word	0x00000000


	//----- nvinfo : EIATTR_REGCOUNT
	.align		4
.L_23:
        /*0090*/ 	.byte	0x04, 0x2f
        /*0092*/ 	.short	(.L_25 - .L_24)
	.align		4
.L_24:
        /*0094*/ 	.word	index@(_Z15testLDSTRelaxedPyjS_)
        /*0098*/ 	.word	0x00000012


	//----- nvinfo : EIATTR_FRAME_SIZE
	.align		4
.L_25:
        /*009c*/ 	.byte	0x04, 0x11
        /*009e*/ 	.short	(.L_27 - .L_26)
	.align		4
.L_26:
        /*00a0*/ 	.word	index@(_Z15testLDSTRelaxedPyjS_)
        /*00a4*/ 	.word	0x00000000


	//----- nvinfo : EIATTR_MIN_STACK_SIZE
	.align		4
.L_27:
        /*00a8*/ 	.byte	0x04, 0x12
        /*00aa*/ 	.short	(.L_29 - .L_28)
	.align		4
.L_28:
        /*00ac*/ 	.word	index@(_Z15testLDSTRelaxedPyjS_)
        /*00b0*/ 	.word	0x00000000


	//----- nvinfo : EIATTR_MIN_STACK_SIZE
	.align		4
.L_29:
        /*00b4*/ 	.byte	0x04, 0x12
        /*00b6*/ 	.short	(.L_31 - .L_30)
	.align		4
.L_30:
        /*00b8*/ 	.word	index@(_Z13testSTRelaxedPyj)
        /*00bc*/ 	.word	0x00000000


	//----- nvinfo : EIATTR_MIN_STACK_SIZE
	.align		4
.L_31:
        /*00c0*/ 	.byte	0x04, 0x12
        /*00c2*/ 	.short	(.L_33 - .L_32)
	.align		4
.L_32:
        /*00c4*/ 	.word	index@(_Z12testLDAtomicPyjS_)
        /*00c8*/ 	.word	0x00000000


	//----- nvinfo : EIATTR_MIN_STACK_SIZE
	.align		4
.L_33:
        /*00cc*/ 	.byte	0x04, 0x12
        /*00ce*/ 	.short	(.L_35 - .L_34)
	.align		4
.L_34:
        /*00d0*/ 	.word	index@(_Z16testLDSTVolatilePyjS_)
        /*00d4*/ 	.word	0x00000000


	//----- nvinfo : EIATTR_MIN_STACK_SIZE
	.align		4
.L_35:
        /*00d8*/ 	.byte	0x04, 0x12
        /*00da*/ 	.short	(.L_37 - .L_36)
	.align		4
.L_36:
        /*00dc*/ 	.word	index@(_Z14testAtomicExchPyj)
        /*00e0*/ 	.word	0x00000000


	//----- nvinfo : EIATTR_MIN_STACK_SIZE
	.align		4
.L_37:
        /*00e4*/ 	.byte	0x04, 0x12
        /*00e6*/ 	.short	(.L_39 - .L_38)
	.align		4
.L_38:
        /*00e8*/ 	.word	index@(_Z14testSTVolatilePyj)
        /*00ec*/ 	.word	0x00000000


	//----- nvinfo : EIATTR_MIN_STACK_SIZE
	.align		4
.L_39:
        /*00f0*/ 	.byte	0x04, 0x12
        /*00f2*/ 	.short	(.L_41 - .L_40)
	.align		4
.L_40:
        /*00f4*/ 	.word	index@(_Z14testLDVolatilePyjS_)
        /*00f8*/ 	.word	0x00000000
.L_41:


//--------------------- .nv.compat                --------------------------
	.section	.nv.compat,"",@"SHT_CUDA_COMPAT_INFO"
	.align	4
        /*0000*/ 	.byte	0x02, 0x09, 0x00, 0x00, 0x02, 0x02, 0x01, 0x00, 0x02, 0x05, 0x05, 0x00, 0x03, 0x07, 0x01, 0x01
        /*0010*/ 	.byte	0x02, 0x03, 0x00, 0x00, 0x02, 0x06, 0x01, 0x00, 0x04, 0x0b, 0x08, 0x00, 0x09, 0x00, 0x00, 0x00
        /*0020*/ 	.byte	0x00, 0x00, 0x00, 0x00


//--------------------- .nv.info._Z15testLDSTRelaxedPyjS_ --------------------------
	.section	.nv.info._Z15testLDSTRelaxedPyjS_,"",@"SHT_CUDA_INFO"
	.sectionflags	@""
	.align	4


	//----- nvinfo : EIATTR_CUDA_API_VERSION
	.align		4
        /*0000*/ 	.byte	0x04, 0x37
        /*0002*/ 	.short	(.L_43 - .L_42)
.L_42:
        /*0004*/ 	.word	0x00000082


	//----- nvinfo : EIATTR_KPARAM_INFO
	.align		4
.L_43:
        /*0008*/ 	.byte	0x04, 0x17
        /*000a*/ 	.short	(.L_45 - .L_44)
.L_44:
        /*000c*/ 	.word	0x00000000
        /*0010*/ 	.short	0x0002
        /*0012*/ 	.short	0x0010
        /*0014*/ 	.byte	0x00, 0xf5, 0x21, 0x00


	//----- nvinfo : EIATTR_KPARAM_INFO
	.align		4
.L_45:
        /*0018*/ 	.byte	0x04, 0x17
        /*001a*/ 	.short	(.L_47 - .L_46)
.L_46:
        /*001c*/ 	.word	0x00000000
        /*0020*/ 	.short	0x0001
        /*0022*/ 	.short	0x0008
        /*0024*/ 	.byte	0x00, 0xf0, 0x11, 0x00


	//----- nvinfo : EIATTR_KPARAM_INFO
	.align		4
.L_47:
        /*0028*/ 	.byte	0x04, 0x17
        /*002a*/ 	.short	(.L_49 - .L_48)
.L_48:
        /*002c*/ 	.word	0x00000000
        /*0030*/ 	.short	0x0000
        /*0032*/ 	.short	0x0000
        /*0034*/ 	.byte	0x00, 0xf5, 0x21, 0x00


	//----- nvinfo : EIATTR_SPARSE_MMA_MASK
	.align		4
.L_49:
        /*0038*/ 	.byte	0x03, 0x50
        /*003a*/ 	.short	0x0000


	//----- nvinfo : EIATTR_MAXREG_COUNT
	.align		4
        /*003c*/ 	.byte	0x03, 0x1b
        /*003e*/ 	.short	0x00ff


	//----- nvinfo : EIATTR_MERCURY_ISA_VERSION
	.align		4
        /*0040*/ 	.byte	0x03, 0x5f
        /*0042*/ 	.short	0x0101


	//----- nvinfo : EIATTR_VRC_CTA_INIT_COUNT
	.align		4
        /*0044*/ 	.byte	0x02, 0x4a
	.zero		1
	.zero		1


	//----- nvinfo : EIATTR_EXIT_INSTR_OFFSETS
	.align		4
        /*0048*/ 	.byte	0x04, 0x1c
        /*004a*/ 	.short	(.L_51 - .L_50)


	//   ....[0]....
.L_50:
        /*004c*/ 	.word	0x00000710


	//----- nvinfo : EIATTR_CBANK_PARAM_SIZE
	.align		4
.L_51:
        /*0050*/ 	.byte	0x03, 0x19
        /*0052*/ 	.short	0x0018


	//----- nvinfo : EIATTR_PARAM_CBANK
	.align		4
        /*0054*/ 	.byte	0x04, 0x0a
        /*0056*/ 	.short	(.L_53 - .L_52)
	.align		4
.L_52:
        /*0058*/ 	.word	index@(.nv.constant0._Z15testLDSTRelaxedPyjS_)
        /*005c*/ 	.short	0x0380
        /*005e*/ 	.short	0x0018


	//----- nvinfo : EIATTR_SW_WAR
	.align		4
.L_53:
        /*0060*/ 	.byte	0x04, 0x36
        /*0062*/ 	.short	(.L_55 - .L_54)
.L_54:
        /*0064*/ 	.word	0x00000008
.L_55:


//--------------------- .nv.info._Z13testSTRelaxedPyj --------------------------
	.section	.nv.info._Z13testSTRelaxedPyj,"",@"SHT_CUDA_INFO"
	.sectionflags	@""
	.align	4


	//----- nvinfo : EIATTR_CUDA_API_VERSION
	.align		4
        /*0000*/ 	.byte	0x04, 0x37
        /*0002*/ 	.short	(.L_57 - .L_56)
.L_56:
        /*0004*/ 	.word	0x00000082


	//----- nvinfo : EIATTR_KPARAM_INFO
	.align		4
.L_57:
        /*0008*/ 	.byte	0x04, 0x17
        /*000a*/ 	.short	(.L_59 - .L_58)
.L_58:
        /*000c*/ 	.word	0x00000000
        /*0010*/ 	.short	0x0001
        /*0012*/ 	.short	0x0008
        /*0014*/ 	.byte	0x00, 0xf0, 0x11, 0x00


	//----- nvinfo : EIATTR_KPARAM_INFO
	.align		4
.L_59:
        /*0018*/ 	.byte	0x04, 0x17
        /*001a*/ 	.short	(.L_61 - .L_60)
.L_60:
        /*001c*/ 	.word	0x00000000
        /*0020*/ 	.short	0x0000
        /*0022*/ 	.short	0x0000
        /*0024*/ 	.byte	0x00, 0xf5, 0x21, 0x00


	//----- nvinfo : EIATTR_SPARSE_MMA_MASK
	.align		4
.L_61:
        /*0028*/ 	.byte	0x03, 0x50
        /*002a*/ 	.short	0x0000


	//----- nvinfo : EIATTR_MAXREG_COUNT
	.align		4
        /*002c*/ 	.byte	0x03, 0x1b
        /*002e*/ 	.short	0x00ff


	//----- nvinfo : EIATTR_MERCURY_ISA_VERSION
	.align		4
        /*0030*/ 	.byte	0x03, 0x5f
        /*0032*/ 	.short	0x0101


	//----- nvinfo : EIATTR_VRC_CTA_INIT_COUNT
	.align		4
        /*0034*/ 	.byte	0x02, 0x4a
	.zero		1
	.zero		1


	//----- nvinfo : EIATTR_EXIT_INSTR_OFFSETS
	.align		4
        /*0038*/ 	.byte	0x04, 0x1c
        /*003a*/ 	.short	(.L_63 - .L_62)


	//   ....[0]....
.L_62:
        /*003c*/ 	.word	0x000000d0


	//----- nvinfo : EIATTR_CBANK_PARAM_SIZE
	.align		4
.L_63:
        /*0040*/ 	.byte	0x03, 0x19
        /*0042*/ 	.short	0x000c


	//----- nvinfo : EIATTR_PARAM_CBANK
	.align		4
        /*0044*/ 	.byte	0x04, 0x0a
        /*0046*/ 	.short	(.L_65 - .L_64)
	.align		4
.L_64:
        /*0048*/ 	.word	index@(.nv.constant0._Z13testSTRelaxedPyj)
        /*004c*/ 	.short	0x0380
        /*004e*/ 	.short	0x000c


	//----- nvinfo : EIATTR_SW_WAR
	.align		4
.L_65:
        /*0050*/ 	.byte	0x04, 0x36
        /*0052*/ 	.short	(.L_67 - .L_66)
.L_66:
        /*0054*/ 	.word	0x00000008
.L_67:


//--------------------- .nv.info._Z12testLDAtomicPyjS_ --------------------------
	.section	.nv.info._Z12testLDAtomicPyjS_,"",@"SHT_CUDA_INFO"
	.sectionflags	@""
	.align	4


	//----- nvinfo : EIATTR_CUDA_API_VERSION
	.align		4
        /*0000*/ 	.byte	0x04, 0x37
        /*0002*/ 	.short	(.L_69 - .L_68)
.L_68:
        /*0004*/ 	.word	0x00000082


	//----- nvinfo : EIATTR_KPARAM_INFO
	.align		4
.L_69:
        /*0008*/ 	.byte	0x04, 0x17
        /*000a*/ 	.short	(.L_71 - .L_70)
.L_70:
        /*000c*/ 	.word	0x00000000
        /*0010*/ 	.short	0x0002
        /*0012*/ 	.short	0x0010
        /*0014*/ 	.byte	0x00, 0xf5, 0x21, 0x00


	//----- nvinfo : EIATTR_KPARAM_INFO
	.align		4
.L_71:
        /*0018*/ 	.byte	0x04, 0x17
        /*001a*/ 	.short	(.L_73 - .L_72)
.L_72:
        /*001c*/ 	.word	0x00000000
        /*0020*/ 	.short	0x0001
        /*0022*/ 	.short	0x0008
        /*0024*/ 	.byte	0x00, 0xf0, 0x11, 0x00


	//----- nvinfo : EIATTR_KPARAM_INFO
	.align		4
.L_73:
        /*0028*/ 	.byte	0x04, 0x17
        /*002a*/ 	.short	(.L_75 - .L_74)
.L_74:
        /*002c*/ 	.word	0x00000000
        /*0030*/ 	.short	0x0000
        /*0032*/ 	.short	0x0000
        /*0034*/ 	.byte	0x00, 0xf5, 0x21, 0x00


	//----- nvinfo : EIATTR_SPARSE_MMA_MASK
	.align		4
.L_75:
        /*0038*/ 	.byte	0x03, 0x50
        /*003a*/ 	.short	0x0000


	//----- nvinfo : EIATTR_MAXREG_COUNT
	.align		4
        /*003c*/ 	.byte	0x03, 0x1b
        /*003e*/ 	.short	0x00ff


	//----- nvinfo : EIATTR_MERCURY_ISA_VERSION
	.align		4
        /*0040*/ 	.byte	0x03, 0x5f
        /*0042*/ 	.short	0x0101


	//----- nvinfo : EIATTR_VRC_CTA_INIT_COUNT
	.align		4
        /*0044*/ 	.byte	0x02, 0x4a
	.zero		1
	.zero		1


	//----- nvinfo : EIATTR_EXIT_INSTR_OFFSETS
	.align		4
        /*0048*/ 	.byte	0x04, 0x1c
        /*004a*/ 	.short	(.L_77 - .L_76)


	//   ....[0]....
.L_76:
        /*004c*/ 	.word	0x00000710


	//----- nvinfo : EIATTR_CBANK_PARAM_SIZE
	.align		4
.L_77:
        /*0050*/ 	.byte	0x03, 0x19
        /*0052*/ 	.short	0x0018


	//----- nvinfo : EIATTR_PARAM_CBANK
	.align		4
        /*0054*/ 	.byte	0x04, 0x0a
        /*0056*/ 	.short	(.L_79 - .L_78)
	.align		4
.L_78:
        /*0058*/ 	.word	index@(.nv.constant0._Z12testLDAtomicPyjS_)
        /*005c*/ 	.short	0x0380
        /*005e*/ 	.short	0x0018


	//----- nvinfo : EIATTR_SW_WAR
	.align		4
.L_79:
        /*0060*/ 	.byte	0x04, 0x36
        /*0062*/ 	.short	(.L_81 - .L_80)
.L_80:
        /*0064*/ 	.word	0x00000008
.L_81:


//--------------------- .nv.info._Z16testLDSTVolatilePyjS_ --------------------------
	.section	.nv.info._Z16testLDSTVolatilePyjS_,"",@"SHT_CUDA_INFO"
	.sectionflags	@""
	.align	4


	//----- nvinfo : EIATTR_CUDA_API_VERSION
	.align		4
        /*0000*/ 	.byte	0x04, 0x37
        /*0002*/ 	.short	(.L_83 - .L_82)
.L_82:
        /*0004*/ 	.word	0x00000082


	//----- nvinfo : EIATTR_KPARAM_INFO
	.align		4
.L_83:
        /*0008*/ 	.byte	0x04, 0x17
        /*000a*/ 	.short	(.L_85 - .L_84)
.L_84:
        /*000c*/ 	.word	0x00000000
        /*0010*/ 	.short	0x0002
        /*0012*/ 	.short	0x0010
        /*0014*/ 	.byte	0x00, 0xf5, 0x21, 0x00


	//----- nvinfo : EIATTR_KPARAM_INFO
	.align		4
.L_85:
        /*0018*/ 	.byte	0x04, 0x17
        /*001a*/ 	.short	(.L_87 - .L_86)
.L_86:
        /*001c*/ 	.word	0x00000000
        /*0020*/ 	.short	0x0001
        /*0022*/ 	.short	0x0008
        /*0024*/ 	.byte	0x00, 0xf0, 0x11, 0x00


	//----- nvinfo : EIATTR_KPARAM_INFO
	.align		4
.L_87:
        /*0028*/ 	.byte	0x04, 0x17
        /*002a*/ 	.short	(.L_89 - .L_88)
.L_88:
        /*002c*/ 	.word	0x00000000
        /*0030*/ 	.short	0x0000
        /*0032*/ 	.short	0x0000
        /*0034*/ 	.byte	0x00, 0xf5, 0x21, 0x00


	//----- nvinfo : EIATTR_SPARSE_MMA_MASK
	.align		4
.L_89:
        /*0038*/ 	.byte	0x03, 0x50
        /*003a*/ 	.short	0x0000


	//----- nvinfo : EIATTR_MAXREG_COUNT
	.align		4
        /*003c*/ 	.byte	0x03, 0x1b
        /*003e*/ 	.short	0x00ff


	//----- nvinfo : EIATTR_MERCURY_ISA_VERSION
	.align		4
        /*0040*/ 	.byte	0x03, 0x5f
        /*0042*/ 	.short	0x0101


	//----- nvinfo : EIATTR_VRC_CTA_INIT_COUNT
	.align		4
        /*0044*/ 	.byte	0x02, 0x4a
	.zero		1
	.zero		1


	//----- nvinfo : EIATTR_EXIT_INSTR_OFFSETS
	.align		4
        /*0048*/ 	.byte	0x04, 0x1c
        /*004a*/ 	.short	(.L_91 - .L_90)


	//   ....[0]....
.L_90:
        /*004c*/ 	.word	0x00000710


	//----- nvinfo : EIATTR_CBANK_PARAM_SIZE
	.align		4
.L_91:
        /*0050*/ 	.byte	0x03, 0x19
        /*0052*/ 	.short	0x0018


	//----- nvinfo : EIATTR_PARAM_CBANK
	.align		4
        /*0054*/ 	.byte	0x04, 0x0a
        /*0056*/ 	.short	(.L_93 - .L_92)
	.align		4
.L_92:
        /*0058*/ 	.word	index@(.nv.constant0._Z16testLDSTVolatilePyjS_)
        /*005c*/ 	.short	0x0380
        /*005e*/ 	.short	0x0018


	//----- nvinfo : EIATTR_SW_WAR
	.align		4
.L_93:
        /*0060*/ 	.byte	0x04, 0x36
        /*0062*/ 	.short	(.L_95 - .L_94)
.L_94:
        /*0064*/ 	.word	0x00000008
.L_95:


//--------------------- .nv.info._Z14testAtomicExchPyj --------------------------
	.section	.nv.info._Z14testAtomicExchPyj,"",@"SHT_CUDA_INFO"
	.sectionflags	@""
	.align	4


	//----- nvinfo : EIATTR_CUDA_API_VERSION
	.align		4
        /*0000*/ 	.byte	0x04, 0x37
        /*0002*/ 	.short	(.L_97 - .L_96)
.L_96:
        /*0004*/ 	.word	0x00000082


	//----- nvinfo : EIATTR_KPARAM_INFO
	.align		4
.L_97:
        /*0008*/ 	.byte	0x04, 0x17
        /*000a*/ 	.short	(.L_99 - .L_98)
.L_98:
        /*000c*/ 	.word	0x00000000
        /*0010*/ 	.short	0x0001
        /*0012*/ 	.short	0x0008
        /*0014*/ 	.byte	0x00, 0xf0, 0x11, 0x00


	//----- nvinfo : EIATTR_KPARAM_INFO
	.align		4
.L_99:
        /*0018*/ 	.byte	0x04, 0x17
        /*001a*/ 	.short	(.L_101 - .L_100)
.L_100:
        /*001c*/ 	.word	0x00000000
        /*0020*/ 	.short	0x0000
        /*0022*/ 	.short	0x0000
        /*0024*/ 	.byte	0x00, 0xf5, 0x21, 0x00


	//----- nvinfo : EIATTR_SPARSE_MMA_MASK
	.align		4
.L_101:
        /*0028*/ 	.byte	0x03, 0x50
        /*002a*/ 	.short	0x0000


	//----- nvinfo : EIATTR_MAXREG_COUNT
	.align		4
        /*002c*/ 	.byte	0x03, 0x1b
        /*002e*/ 	.short	0x00ff


	//----- nvinfo : EIATTR_MERCURY_ISA_VERSION
	.align		4
        /*0030*/ 	.byte	0x03, 0x5f
        /*0032*/ 	.short	0x0101


	//----- nvinfo : EIATTR_VRC_CTA_INIT_COUNT
	.align		4
        /*0034*/ 	.byte	0x02, 0x4a
	.zero		1
	.zero		1


	//----- nvinfo : EIATTR_EXIT_INSTR_OFFSETS
	.align		4
        /*0038*/ 	.byte	0x04, 0x1c
        /*003a*/ 	.short	(.L_103 - .L_102)


	//   ....[0]....
.L_102:
        /*003c*/ 	.word	0x00000ac0


	//----- nvinfo : EIATTR_CBANK_PARAM_SIZE
	.align		4
.L_103:
        /*0040*/ 	.byte	0x03, 0x19
        /*0042*/ 	.short	0x000c


	//----- nvinfo : EIATTR_PARAM_CBANK
	.align		4
        /*0044*/ 	.byte	0x04, 0x0a
        /*0046*/ 	.short	(.L_105 - .L_104)
	.align		4
.L_104:
        /*0048*/ 	.word	index@(.nv.constant0._Z14testAtomicExchPyj)
        /*004c*/ 	.short	0x0380
        /*004e*/ 	.short	0x000c


	//----- nvinfo : EIATTR_SW_WAR
	.align		4
.L_105:
        /*0050*/ 	.byte	0x04, 0x36
        /*0052*/ 	.short	(.L_107 - .L_106)
.L_106:
        /*0054*/ 	.word	0x00000008
.L_107:


//--------------------- .nv.info._Z14testSTVolatilePyj --------------------------
	.section	.nv.info._Z14testSTVolatilePyj,"",@"SHT_CUDA_INFO"
	.sectionflags	@""
	.align	4


	//----- nvinfo : EIATTR_CUDA_API_VERSION
	.align		4
        /*0000*/ 	.byte	0x04, 0x37
        /*0002*/ 	.short	(.L_109 - .L_108)
.L_108:
        /*0004*/ 	.word	0x00000082


	//----- nvinfo : EIATTR_KPARAM_INFO
	.align		4
.L_109:
        /*0008*/ 	.byte	0x04, 0x17
        /*000a*/ 	.short	(.L_111 - .L_110)
.L_110:
        /*000c*/ 	.word	0x00000000
        /*0010*/ 	.short	0x0001
        /*0012*/ 	.short	0x0008
        /*0014*/ 	.byte	0x00, 0xf0, 0x11, 0x00


	//----- nvinfo : EIATTR_KPARAM_INFO
	.align		4
.L_111:
        /*0018*/ 	.byte	0x04, 0x17
        /*001a*/ 	.short	(.L_113 - .L_112)
.L_112:
        /*001c*/ 	.word	0x00000000
        /*0020*/ 	.short	0x0000
        /*0022*/ 	.short	0x0000
        /*0024*/ 	.byte	0x00, 0xf5, 0x21, 0x00


	//----- nvinfo : EIATTR_SPARSE_MMA_MASK
	.align		4
.L_113:
        /*0028*/ 	.byte	0x03, 0x50
        /*002a*/ 	.short	0x0000


	//----- nvinfo : EIATTR_MAXREG_COUNT
	.align		4
        /*002c*/ 	.byte	0x03, 0x1b
        /*002e*/ 	.short	0x00ff


	//----- nvinfo : EIATTR_MERCURY_ISA_VERSION
	.align		4
        /*0030*/ 	.byte	0x03, 0x5f
        /*0032*/ 	.short	0x0101


	//----- nvinfo : EIATTR_VRC_CTA_INIT_COUNT
	.align		4
        /*0034*/ 	.byte	0x02, 0x4a
	.zero		1
	.zero		1


	//----- nvinfo : EIATTR_EXIT_INSTR_OFFSETS
	.align		4
        /*0038*/ 	.byte	0x04, 0x1c
        /*003a*/ 	.short	(.L_115 - .L_114)


	//   ....[0]....
.L_114:
        /*003c*/ 	.word	0x000014c0


	//----- nvinfo : EIATTR_CBANK_PARAM_SIZE
	.align		4
.L_115:
        /*0040*/ 	.byte	0x03, 0x19
        /*0042*/ 	.short	0x000c


	//----- nvinfo : EIATTR_PARAM_CBANK
	.align		4
        /*0044*/ 	.byte	0x04, 0x0a
        /*0046*/ 	.short	(.L_117 - .L_116)
	.align		4
.L_116:
        /*0048*/ 	.word	index@(.nv.constant0._Z14testSTVolatilePyj)
        /*004c*/ 	.short	0x0380
        /*004e*/ 	.short	0x000c


	//----- nvinfo : EIATTR_SW_WAR
	.align		4
.L_117:
        /*0050*/ 	.byte	0x04, 0x36
        /*0052*/ 	.short	(.L_119 - .L_118)
.L_118:
        /*0054*/ 	.word	0x00000008
.L_119:


//--------------------- .nv.info._Z14testLDVolatilePyjS_ --------------------------
	.section	.nv.info._Z14testLDVolatilePyjS_,"",@"SHT_CUDA_INFO"
	.sectionflags	@""
	.align	4


	//----- nvinfo : EIATTR_CUDA_API_VERSION
	.align		4
        /*0000*/ 	.byte	0x04, 0x37
        /*0002*/ 	.short	(.L_121 - .L_120)
.L_120:
        /*0004*/ 	.word	0x00000082


	//----- nvinfo : EIATTR_KPARAM_INFO
	.align		4
.L_121:
        /*0008*/ 	.byte	0x04, 0x17
        /*000a*/ 	.short	(.L_123 - .L_122)
.L_122:
        /*000c*/ 	.word	0x00000000
        /*0010*/ 	.short	0x0002
        /*0012*/ 	.short	0x0010
        /*0014*/ 	.byte	0x00, 0xf5, 0x21, 0x00


	//----- nvinfo : EIATTR_KPARAM_INFO
	.align		4
.L_123:
        /*0018*/ 	.byte	0x04, 0x17
        /*001a*/ 	.short	(.L_125 - .L_124)
.L_124:
        /*001c*/ 	.word	0x00000000
        /*0020*/ 	.short	0x0001
        /*0022*/ 	.short	0x0008
        /*0024*/ 	.byte	0x00, 0xf0, 0x11, 0x00


	//----- nvinfo : EIATTR_KPARAM_INFO
	.align		4
.L_125:
        /*0028*/ 	.byte	0x04, 0x17
        /*002a*/ 	.short	(.L_127 - .L_126)
.L_126:
        /*002c*/ 	.word	0x00000000
        /*0030*/ 	.short	0x0000
        /*0032*/ 	.short	0x0000
        /*0034*/ 	.byte	0x00, 0xf5, 0x21, 0x00


	//----- nvinfo : EIATTR_SPARSE_MMA_MASK
	.align		4
.L_127:
        /*0038*/ 	.byte	0x03, 0x50
        /*003a*/ 	.short	0x0000


	//----- nvinfo : EIATTR_MAXREG_COUNT
	.align		4
        /*003c*/ 	.byte	0x03, 0x1b
        /*003e*/ 	.short	0x00ff


	//----- nvinfo : EIATTR_MERCURY_ISA_VERSION
	.align		4
        /*0040*/ 	.byte	0x03, 0x5f
        /*0042*/ 	.short	0x0101


	//----- nvinfo : EIATTR_VRC_CTA_INIT_COUNT
	.align		4
        /*0044*/ 	.byte	0x02, 0x4a
	.zero		1
	.zero		1


	//----- nvinfo : EIATTR_EXIT_INSTR_OFFSETS
	.align		4
        /*0048*/ 	.byte	0x04, 0x1c
        /*004a*/ 	.short	(.L_129 - .L_128)


	//   ....[0]....
.L_128:
        /*004c*/ 	.word	0x00001500


	//----- nvinfo : EIATTR_CBANK_PARAM_SIZE
	.align		4
.L_129:
        /*0050*/ 	.byte	0x03, 0x19
        /*0052*/ 	.short	0x0018


	//----- nvinfo : EIATTR_PARAM_CBANK
	.align		4
        /*0054*/ 	.byte	0x04, 0x0a
        /*0056*/ 	.short	(.L_131 - .L_130)
	.align		4
.L_130:
        /*0058*/ 	.word	index@(.nv.constant0._Z14testLDVolatilePyjS_)
        /*005c*/ 	.short	0x0380
        /*005e*/ 	.short	0x0018


	//----- nvinfo : EIATTR_SW_WAR
	.align		4
.L_131:
        /*0060*/ 	.byte	0x04, 0x36
        /*0062*/ 	.short	(.L_133 - .L_132)
.L_132:
        /*0064*/ 	.word	0x00000008
.L_133:


//--------------------- .nv.callgraph             --------------------------
	.section	.nv.callgraph,"",@"SHT_CUDA_CALLGRAPH"
	.align	4
	.sectionentsize	8
	.align		4
        /*0000*/ 	.word	0x00000000
	.align		4
        /*0004*/ 	.word	0xffffffff
	.align		4
        /*0008*/ 	.word	0x00000000
	.align		4
        /*000c*/ 	.word	0xfffffffe
	.align		4
        /*0010*/ 	.word	0x00000000
	.align		4
        /*0014*/ 	.word	0xfffffffd
	.align		4
        /*0018*/ 	.word	0x00000000
	.align		4
        /*001c*/ 	.word	0xfffffffc


//--------------------- .text._Z15testLDSTRelaxedPyjS_ --------------------------
	.section	.text._Z15testLDSTRelaxedPyjS_,"ax",@progbits
	.align	128
        .global         _Z15testLDSTRelaxedPyjS_
        .type           _Z15testLDSTRelaxedPyjS_,@function
        .size           _Z15testLDSTRelaxedPyjS_,(.L_x_14 - _Z15testLDSTRelaxedPyjS_)
        .other          _Z15testLDSTRelaxedPyjS_,@"STO_CUDA_ENTRY STV_DEFAULT"
_Z15testLDSTRelaxedPyjS_:
.text._Z15testLDSTRelaxedPyjS_:
[----:B------:R-:W-:Y:S01]  /*0000*/  LDC R1, c[0x0][0x37c] ;  /* 0x0000df00ff017b82 */ /* 0x000fe20000000800 */
[----:B------:R-:W0:Y:S07]  /*0010*/  S2R R9, SR_CTAID.X ;  /* 0x0000000000097919 */ /* 0x000e2e0000002500 */
[----:B------:R-:W1:Y:S01]  /*0020*/  LDC R3, c[0x0][0x388] ;  /* 0x0000e200ff037b82 */ /* 0x000e620000000800 */
[----:B------:R-:W0:Y:S01]  /*0030*/  LDCU UR4, c[0x0][0x360] ;  /* 0x00006c00ff0477ac */ /* 0x000e220008000800 */
[----:B------:R-:W0:Y:S01]  /*0040*/  S2R R2, SR_TID.X ;  /* 0x0000000000027919 */ /* 0x000e220000002100 */
[----:B------:R-:W2:Y:S05]  /*0050*/  LDCU.64 UR6, c[0x0][0x358] ;  /* 0x00006b00ff0677ac */ /* 0x000eaa0008000a00 */
[----:B------:R-:W3:Y:S08]  /*0060*/  LDC.64 R4, c[0x0][0x380] ;  /* 0x0000e000ff047b82 */ /* 0x000ef00000000a00 */
[----:B------:R-:W4:Y:S01]  /*0070*/  LDC.64 R6, c[0x0][0x390] ;  /* 0x0000e400ff067b82 */ /* 0x000f220000000a00 */
[----:B-1----:R-:W-:-:S05]  /*0080*/  IADD3 R3, PT, PT, R3, -0x1, RZ ;  /* 0xffffffff03037810 */ /* 0x002fca0007ffe0ff */
[----:B---3--:R-:W-:-:S04]  /*0090*/  IMAD.WIDE.U32 R4, R3, 0x8, R4 ;  /* 0x0000000803047825 */ /* 0x008fc800078e0004 */
[----:B------:R-:W-:Y:S02]  /*00a0*/  HFMA2 R3, -RZ, RZ, 0, 0 ;  /* 0x00000000ff037431 */ /* 0x000fe400000001ff */
[----:B0-----:R-:W-:Y:S01]  /*00b0*/  IMAD R9, R9, UR4, R2 ;  /* 0x0000000409097c24 */ /* 0x001fe2000f8e0202 */
[----:B------:R-:W-:-:S03]  /*00c0*/  UMOV UR4, 0xfffe7960 ;  /* 0xfffe796000047882 */ /* 0x000fc60000000000 */
[----:B--2-4-:R-:W-:-:S07]  /*00d0*/  IMAD.WIDE.U32 R6, R9, 0x8, R6 ;  /* 0x0000000809067825 */ /* 0x014fce00078e0006 */
.L_x_0:
[----:B----4-:R-:W2:Y:S04]  /*00e0*/  LDG.E.64.STRONG.GPU R8, desc[UR6][R4.64] ;  /* 0x0000000604087981 */ /* 0x010ea8000c1efb00 */
[----:B--2---:R0:W-:Y:S04]  /*00f0*/  STG.E.64 desc[UR6][R6.64], R8 ;  /* 0x0000000806007986 */ /* 0x0041e8000c101b06 */
[----:B------:R-:W-:Y:S04]  /*0100*/  STG.E.64.STRONG.GPU desc[UR6][R4.64], R2 ;  /* 0x0000000204007986 */ /* 0x000fe8000c10fb06 */
[----:B------:R-:W2:Y:S04]  /*0110*/  LDG.E.64.STRONG.GPU R10, desc[UR6][R4.64] ;  /* 0x00000006040a7981 */ /* 0x000ea8000c1efb00 */
[----:B--2---:R1:W-:Y:S04]  /*0120*/  STG.E.64 desc[UR6][R6.64], R10 ;  /* 0x0000000a06007986 */ /* 0x0043e8000c101b06 */
[----:B------:R-:W-:Y:S04]  /*0130*/  STG.E.64.STRONG.GPU desc[UR6][R4.64], R2 ;  /* 0x0000000204007986 */ /* 0x000fe8000c10fb06 */
[----:B------:R-:W2:Y:S04]  /*0140*/  LDG.E.64.STRONG.GPU R12, desc[UR6][R4.64] ;  /* 0x00000006040c7981 */ /* 0x000ea8000c1efb00 */
[----:B--2---:R2:W-:Y:S04]  /*0150*/  STG.E.64 desc[UR6][R6.64], R12 ;  /* 0x0000000c06007986 */ /* 0x0045e8000c101b06 */
[----:B------:R-:W-:Y:S04]  /*0160*/  STG.E.64.STRONG.GPU desc[UR6][R4.64], R2 ;  /* 0x0000000204007986 */ /* 0x000fe8000c10fb06 */
[----:B------:R-:W3:Y:S04]  /*0170*/  LDG.E.64.STRONG.GPU R14, desc[UR6][R4.64] ;  /* 0x00000006040e7981 */ /* 0x000ee8000c1efb00 */
[----:B---3--:R3:W-:Y:S04]  /*0180*/  STG.E.64 desc[UR6][R6.64], R14 ;  /* 0x0000000e06007986 */ /* 0x0087e8000c101b06 */
[----:B------:R-:W-:Y:S04]  /*0190*/  STG.E.64.STRONG.GPU desc[UR6][R4.64], R2 ;  /* 0x0000000204007986 */ /* 0x000fe8000c10fb06 */
[----:B0-----:R-:W4:Y:S04]  /*01a0*/  LDG.E.64.STRONG.GPU R8, desc[UR6][R4.64] ;  /* 0x0000000604087981 */ /* 0x001f28000c1efb00 */
[----:B----4-:R0:W-:Y:S04]  /*01b0*/  STG.E.64 desc[UR6][R6.64], R8 ;  /* 0x0000000806007986 */ /* 0x0101e8000c101b06 */
[----:B------:R-:W-:Y:S04]  /*01c0*/  STG.E.64.STRONG.GPU desc[UR6][R4.64], R2 ;  /* 0x0000000204007986 */ /* 0x000fe8000c10fb06 */
[----:B-1----:R-:W4:Y:S04]  /*01d0*/  LDG.E.64.STRONG.GPU R10, desc[UR6][R4.64] ;  /* 0x00000006040a7981 */ /* 0x002f28000c1efb00 */
[----:B----4-:R1:W-:Y:S04]  /*01e0*/  STG.E.64 desc[UR6][R6.64], R10 ;  /* 0x0000000a06007986 */ /* 0x0103e8000c101b06 */
[----:B------:R-:W-:Y:S04]  /*01f0*/  STG.E.64.STRONG.GPU desc[UR6][R4.64], R2 ;  /* 0x0000000204007986 */ /* 0x000fe8000c10fb06 */
[----:B--2---:R-:W2:Y:S04]  /*0200*/  LDG.E.64.STRONG.GPU R12, desc[UR6][R4.64] ;  /* 0x00000006040c7981 */ /* 0x004ea8000c1efb00 */
[----:B--2---:R2:W-:Y:S04]  /*0210*/  STG.E.64 desc[UR6][R6.64], R12 ;  /* 0x0000000c06007986 */ /* 0x0045e8000c101b06 */
[----:B------:R-:W-:Y:S04]  /*0220*/  STG.E.64.STRONG.GPU desc[UR6][R4.64], R2 ;  /* 0x0000000204007986 */ /* 0x000fe8000c10fb06 */
[----:B---3--:R-:W3:Y:S04]  /*0230*/  LDG.E.64.STRONG.GPU R14, desc[UR6][R4.64] ;  /* 0x00000006040e7981 */ /* 0x008ee8000c1efb00 */
        /* <DEDUP_REMOVED lines=61> */
[----:B------:R4:W-:Y:S04]  /*0610*/  STG.E.64.STRONG.GPU desc[UR6][R4.64], R2 ;  /* 0x0000000204007986 */ /* 0x0009e8000c10fb06 */
[----:B0-----:R-:W5:Y:S04]  /*0620*/  LDG.E.64.STRONG.GPU R8, desc[UR6][R4.64] ;  /* 0x0000000604087981 */ /* 0x001f68000c1efb00 */
[----:B-----5:R4:W-:Y:S04]  /*0630*/  STG.E.64 desc[UR6][R6.64], R8 ;  /* 0x0000000806007986 */ /* 0x0209e8000c101b06 */
[----:B------:R4:W-:Y:S04]  /*0640*/  STG.E.64.STRONG.GPU desc[UR6][R4.64], R2 ;  /* 0x0000000204007986 */ /* 0x0009e8000c10fb06 */
[----:B-1----:R-:W5:Y:S04]  /*0650*/  LDG.E.64.STRONG.GPU R10, desc[UR6][R4.64] ;  /* 0x00000006040a7981 */ /* 0x002f68000c1efb00 */
[----:B-----5:R4:W-:Y:S04]  /*0660*/  STG.E.64 desc[UR6][R6.64], R10 ;  /* 0x0000000a06007986 */ /* 0x0209e8000c101b06 */
[----:B------:R4:W-:Y:S04]  /*0670*/  STG.E.64.STRONG.GPU desc[UR6][R4.64], R2 ;  /* 0x0000000204007986 */ /* 0x0009e8000c10fb06 */
[----:B--2---:R-:W2:Y:S04]  /*0680*/  LDG.E.64.STRONG.GPU R12, desc[UR6][R4.64] ;  /* 0x00000006040c7981 */ /* 0x004ea8000c1efb00 */
[----:B--2---:R4:W-:Y:S04]  /*0690*/  STG.E.64 desc[UR6][R6.64], R12 ;  /* 0x0000000c06007986 */ /* 0x0049e8000c101b06 */
[----:B------:R4:W-:Y:S04]  /*06a0*/  STG.E.64.STRONG.GPU desc[UR6][R4.64], R2 ;  /* 0x0000000204007986 */ /* 0x0009e8000c10fb06 */
[----:B---3--:R-:W2:Y:S01]  /*06b0*/  LDG.E.64.STRONG.GPU R14, desc[UR6][R4.64] ;  /* 0x00000006040e7981 */ /* 0x008ea2000c1efb00 */
[----:B------:R-:W-:-:S04]  /*06c0*/  UIADD3 UR4, UPT, UPT, UR4, 0x20, URZ ;  /* 0x0000002004047890 */ /* 0x000fc8000fffe0ff */
[----:B------:R-:W-:Y:S01]  /*06d0*/  UISETP.NE.AND UP0, UPT, UR4, URZ, UPT ;  /* 0x000000ff0400728c */ /* 0x000fe2000bf05270 */
[----:B--2---:R4:W-:Y:S04]  /*06e0*/  STG.E.64 desc[UR6][R6.64], R14 ;  /* 0x0000000e06007986 */ /* 0x0049e8000c101b06 */
[----:B------:R4:W-:Y:S04]  /*06f0*/  STG.E.64.STRONG.GPU desc[UR6][R4.64], R2 ;  /* 0x0000000204007986 */ /* 0x0009e8000c10fb06 */
[----:B------:R-:W-:Y:S05]  /*0700*/  BRA.U UP0, `(.L_x_0) ;  /* 0xfffffff900747547 */ /* 0x000fea000b83ffff */
[----:B------:R-:W-:Y:S05]  /*0710*/  EXIT ;  /* 0x000000000000794d */ /* 0x000fea0003800000 */
.L_x_1:
[----:B------:R-:W-:-:S00]  /*0720*/  BRA `(.L_x_1) ;  /* 0xfffffffc00fc7947 */ /* 0x000fc0000383ffff */
[----:B------:R-:W-:-:S00]  /*0730*/  NOP ;  /* 0x0000000000007918 */ /* 0x000fc00000000000 */
        /* <DEDUP_REMOVED lines=12> */
.L_x_14:


//--------------------- .text._Z13testSTRelaxedPyj --------------------------
	.section	.text._Z13testSTRelaxedPyj,"ax",@progbits
	.align	128
        .global         _Z13testSTRelaxedPyj
        .type           _Z13testSTRelaxedPyj,@function
        .size           _Z13testSTRelaxedPyj,(.L_x_15 - _Z13testSTRelaxedPyj)
        .other          _Z13testSTRelaxedPyj,@"STO_CUDA_ENTRY STV_DEFAULT"
_Z13testSTRelaxedPyj:
.text._Z13testSTRelaxedPyj:
[----:B------:R-:W-:Y:S08]  /*0000*/  LDC R1, c[0x0][0x37c] ;  /* 0x0000df00ff017b82 */ /* 0x000ff00000000800 */
[----:B------:R-:W0:Y:S01]  /*0010*/  LDC R3, c[0x0][0x388] ;  /* 0x0000e200ff037b82 */ /* 0x000e220000000800 */
[----:B------:R-:W1:Y:S01]  /*0020*/  S2R R2, SR_TID.X ;  /* 0x0000000000027919 */ /* 0x000e620000002100 */
[----:B------:R-:W2:Y:S01]  /*0030*/  LDCU.64 UR6, c[0x0][0x358] ;  /* 0x00006b00ff0677ac */ /* 0x000ea20008000a00 */
[----:B------:R-:W-:-:S05]  /*0040*/  UMOV UR4, 0xfffe7960 ;  /* 0xfffe796000047882 */ /* 0x000fca0000000000 */
[----:B------:R-:W3:Y:S01]  /*0050*/  LDC.64 R4, c[0x0][0x380] ;  /* 0x0000e000ff047b82 */ /* 0x000ee20000000a00 */
[----:B0-----:R-:W-:-:S05]  /*0060*/  IADD3 R3, PT, PT, R3, -0x1, RZ ;  /* 0xffffffff03037810 */ /* 0x001fca0007ffe0ff */
[----:B---3--:R-:W-:-:S04]  /*0070*/  IMAD.WIDE.U32 R4, R3, 0x8, R4 ;  /* 0x0000000803047825 */ /* 0x008fc800078e0004 */
[----:B-12---:R-:W-:-:S07]  /*0080*/  HFMA2 R3, -RZ, RZ, 0, 0 ;  /* 0x00000000ff037431 */ /* 0x006fce00000001ff */
.L_x_2:
[----:B------:R0:W-:Y:S01]  /*0090*/  STG.E.64.STRONG.GPU desc[UR6][R4.64], R2 ;  /* 0x0000000204007986 */ /* 0x0001e2000c10fb06 */
[----:B------:R-:W-:-:S04]  /*00a0*/  UIADD3 UR4, UPT, UPT, UR4, 0xfa, URZ ;  /* 0x000000fa04047890 */ /* 0x000fc8000fffe0ff */
[----:B------:R-:W-:-:S09]  /*00b0*/  UISETP.NE.AND UP0, UPT, UR4, URZ, UPT ;  /* 0x000000ff0400728c */ /* 0x000fd2000bf05270 */
[----:B0-----:R-:W-:Y:S05]  /*00c0*/  BRA.U UP0, `(.L_x_2) ;  /* 0xfffffffd00f07547 */ /* 0x001fea000b83ffff */
[----:B------:R-:W-:Y:S05]  /*00d0*/  EXIT ;  /* 0x000000000000794d */ /* 0x000fea0003800000 */
.L_x_3:
        /* <DEDUP_REMOVED lines=10> */
.L_x_15:


//--------------------- .text._Z12testLDAtomicPyjS_ --------------------------
	.section	.text._Z12testLDAtomicPyjS_,"ax",@progbits
	.align	128
        .global         _Z12testLDAtomicPyjS_
        .type           _Z12testLDAtomicPyjS_,@function
        .size           _Z12testLDAtomicPyjS_,(.L_x_16 - _Z12testLDAtomicPyjS_)
        .other          _Z12testLDAtomicPyjS_,@"STO_CUDA_ENTRY STV_DEFAULT"
_Z12testLDAtomicPyjS_:
.text._Z12testLDAtomicPyjS_:
[----:B------:R-:W-:Y:S01]  /*0000*/  LDC R1, c[0x0][0x37c] ;  /* 0x0000df00ff017b82 */ /* 0x000fe20000000800 */
[----:B------:R-:W0:Y:S07]  /*0010*/  S2R R2, SR_TID.X ;  /* 0x0000000000027919 */ /* 0x000e2e0000002100 */
[----:B------:R-:W0:Y:S01]  /*0020*/  S2UR UR4, SR_CTAID.X ;  /* 0x00000000000479c3 */ /* 0x000e220000002500 */
[----:B------:R-:W1:Y:S07]  /*0030*/  LDCU.64 UR6, c[0x0][0x358] ;  /* 0x00006b00ff0677ac */ /* 0x000e6e0008000a00 */
[----:B------:R-:W0:Y:S02]  /*0040*/  LDC R3, c[0x0][0x360] ;  /* 0x0000d800ff037b82 */ /* 0x000e240000000800 */
[----:B0-----:R-:W-:-:S02]  /*0050*/  IMAD R0, R3, UR4, R2 ;  /* 0x0000000403007c24 */ /* 0x001fc4000f8e0202 */
[----:B------:R-:W-:Y:S01]  /*0060*/  HFMA2 R3, -RZ, RZ, 0, 0 ;  /* 0x00000000ff037431 */ /* 0x000fe200000001ff */
[----:B-1----:R-:W-:-:S06]  /*0070*/  UMOV UR4, URZ ;  /* 0x000000ff00047c82 */ /* 0x002fcc0008000000 */
.L_x_4:
[----:B-1----:R-:W0:Y:S08]  /*0080*/  LDC R7, c[0x0][0x388] ;  /* 0x0000e200ff077b82 */ /* 0x002e300000000800 */
[----:B------:R-:W1:Y:S01]  /*0090*/  LDC.64 R4, c[0x0][0x380] ;  /* 0x0000e000ff047b82 */ /* 0x000e620000000a00 */
[----:B0-----:R-:W-:-:S05]  /*00a0*/  IADD3 R7, PT, PT, R7, -0x1, RZ ;  /* 0xffffffff07077810 */ /* 0x001fca0007ffe0ff */
[----:B-1----:R-:W-:Y:S02]  /*00b0*/  IMAD.WIDE.U32 R4, R7, 0x8, R4 ;  /* 0x0000000807047825 */ /* 0x002fe400078e0004 */
[----:B------:R-:W0:Y:S03]  /*00c0*/  LDC.64 R6, c[0x0][0x390] ;  /* 0x0000e400ff067b82 */ /* 0x000e260000000a00 */
[----:B------:R-:W2:Y:S01]  /*00d0*/  LDG.E.64.STRONG.SYS R8, desc[UR6][R4.64] ;  /* 0x0000000604087981 */ /* 0x000ea2000c1f5b00 */
[----:B0-----:R-:W-:-:S05]  /*00e0*/  IMAD.WIDE.U32 R6, R0, 0x8, R6 ;  /* 0x0000000800067825 */ /* 0x001fca00078e0006 */
[----:B--2---:R0:W-:Y:S04]  /*00f0*/  STG.E.64 desc[UR6][R6.64], R8 ;  /* 0x0000000806007986 */ /* 0x0041e8000c101b06 */
[----:B-----5:R1:W5:Y:S04]  /*0100*/  ATOMG.E.EXCH.64.STRONG.GPU PT, RZ, desc[UR6][R4.64], R2 ;  /* 0x8000000204ff79a8 */ /* 0x020368000c1ef506 */
[----:B------:R-:W2:Y:S04]  /*0110*/  LDG.E.64.STRONG.SYS R10, desc[UR6][R4.64] ;  /* 0x00000006040a7981 */ /* 0x000ea8000c1f5b00 */
[----:B--2---:R2:W-:Y:S04]  /*0120*/  STG.E.64 desc[UR6][R6.64], R10 ;  /* 0x0000000a06007986 */ /* 0x0045e8000c101b06 */
[----:B------:R1:W5:Y:S04]  /*0130*/  ATOMG.E.EXCH.64.STRONG.GPU PT, RZ, desc[UR6][R4.64], R2 ;  /* 0x8000000204ff79a8 */ /* 0x000368000c1ef506 */
[----:B------:R-:W3:Y:S04]  /*0140*/  LDG.E.64.STRONG.SYS R12, desc[UR6][R4.64] ;  /* 0x00000006040c7981 */ /* 0x000ee8000c1f5b00 */
[----:B---3--:R3:W-:Y:S04]  /*0150*/  STG.E.64 desc[UR6][R6.64], R12 ;  /* 0x0000000c06007986 */ /* 0x0087e8000c101b06 */
[----:B------:R1:W5:Y:S04]  /*0160*/  ATOMG.E.EXCH.64.STRONG.GPU PT, RZ, desc[UR6][R4.64], R2 ;  /* 0x8000000204ff79a8 */ /* 0x000368000c1ef506 */
[----:B------:R-:W4:Y:S04]  /*0170*/  LDG.E.64.STRONG.SYS R14, desc[UR6][R4.64] ;  /* 0x00000006040e7981 */ /* 0x000f28000c1f5b00 */
[----:B----4-:R4:W-:Y:S04]  /*0180*/  STG.E.64 desc[UR6][R6.64], R14 ;  /* 0x0000000e06007986 */ /* 0x0109e8000c101b06 */
[----:B------:R1:W5:Y:S04]  /*0190*/  ATOMG.E.EXCH.64.STRONG.GPU PT, RZ, desc[UR6][R4.64], R2 ;  /* 0x8000000204ff79a8 */ /* 0x000368000c1ef506 */
[----:B0-----:R-:W2:Y:S04]  /*01a0*/  LDG.E.64.STRONG.SYS R8, desc[UR6][R4.64] ;  /* 0x0000000604087981 */ /* 0x001ea8000c1f5b00 */
[----:B--2---:R0:W-:Y:S04]  /*01b0*/  STG.E.64 desc[UR6][R6.64], R8 ;  /* 0x0000000806007986 */ /* 0x0041e8000c101b06 */
[----:B------:R1:W5:Y:S04]  /*01c0*/  ATOMG.E.EXCH.64.STRONG.GPU PT, RZ, desc[UR6][R4.64], R2 ;  /* 0x8000000204ff79a8 */ /* 0x000368000c1ef506 */
[----:B------:R-:W2:Y:S04]  /*01d0*/  LDG.E.64.STRONG.SYS R10, desc[UR6][R4.64] ;  /* 0x00000006040a7981 */ /* 0x000ea8000c1f5b00 */
[----:B--2---:R2:W-:Y:S04]  /*01e0*/  STG.E.64 desc[UR6][R6.64], R10 ;  /* 0x0000000a06007986 */ /* 0x0045e8000c101b06 */
[----:B------:R1:W5:Y:S04]  /*01f0*/  ATOMG.E.EXCH.64.STRONG.GPU PT, RZ, desc[UR6][R4.64], R2 ;  /* 0x8000000204ff79a8 */ /* 0x000368000c1ef506 */
[----:B---3--:R-:W3:Y:S04]  /*0200*/  LDG.E.64.STRONG.SYS R12, desc[UR6][R4.64] ;  /* 0x00000006040c7981 */ /* 0x008ee8000c1f5b00 */
[----:B---3--:R3:W-:Y:S04]  /*0210*/  STG.E.64 desc[UR6][R6.64], R12 ;  /* 0x0000000c06007986 */ /* 0x0087e8000c101b06 */
[----:B------:R1:W5:Y:S04]  /*0220*/  ATOMG.E.EXCH.64.STRONG.GPU PT, RZ, desc[UR6][R4.64], R2 ;  /* 0x8000000204ff79a8 */ /* 0x000368000c1ef506 */
[----:B----4-:R-:W4:Y:S04]  /*0230*/  LDG.E.64.STRONG.SYS R14, desc[UR6][R4.64] ;  /* 0x00000006040e7981 */ /* 0x010f28000c1f5b00 */
        /* <DEDUP_REMOVED lines=68> */
[----:B---3--:R-:W2:Y:S04]  /*0680*/  LDG.E.64.STRONG.SYS R12, desc[UR6][R4.64] ;  /* 0x00000006040c7981 */ /* 0x008ea8000c1f5b00 */
[----:B--2---:R1:W-:Y:S04]  /*0690*/  STG.E.64 desc[UR6][R6.64], R12 ;  /* 0x0000000c06007986 */ /* 0x0043e8000c101b06 */
[----:B------:R1:W5:Y:S04]  /*06a0*/  ATOMG.E.EXCH.64.STRONG.GPU PT, RZ, desc[UR6][R4.64], R2 ;  /* 0x8000000204ff79a8 */ /* 0x000368000c1ef506 */
[----:B----4-:R-:W2:Y:S01]  /*06b0*/  LDG.E.64.STRONG.SYS R14, desc[UR6][R4.64] ;  /* 0x00000006040e7981 */ /* 0x010ea2000c1f5b00 */
[----:B------:R-:W-:-:S04]  /*06c0*/  UIADD3 UR4, UPT, UPT, UR4, 0x20, URZ ;  /* 0x0000002004047890 */ /* 0x000fc8000fffe0ff */
[----:B------:R-:W-:Y:S01]  /*06d0*/  UISETP.NE.AND UP0, UPT, UR4, 0x186a0, UPT ;  /* 0x000186a00400788c */ /* 0x000fe2000bf05270 */
[----:B--2---:R1:W-:Y:S04]  /*06e0*/  STG.E.64 desc[UR6][R6.64], R14 ;  /* 0x0000000e06007986 */ /* 0x0043e8000c101b06 */
[----:B------:R1:W5:Y:S04]  /*06f0*/  ATOMG.E.EXCH.64.STRONG.GPU PT, RZ, desc[UR6][R4.64], R2 ;  /* 0x8000000204ff79a8 */ /* 0x000368000c1ef506 */
[----:B------:R-:W-:Y:S05]  /*0700*/  BRA.U UP0, `(.L_x_4) ;  /* 0xfffffff9005c7547 */ /* 0x000fea000b83ffff */
[----:B------:R-:W-:Y:S05]  /*0710*/  EXIT ;  /* 0x000000000000794d */ /* 0x000fea0003800000 */
.L_x_5:
        /* <DEDUP_REMOVED lines=14> */
.L_x_16:


//--------------------- .text._Z16testLDSTVolatilePyjS_ --------------------------
	.section	.text._Z16testLDSTVolatilePyjS_,"ax",@progbits
	.align	128
        .global         _Z16testLDSTVolatilePyjS_
        .type           _Z16testLDSTVolatilePyjS_,@function
        .size           _Z16testLDSTVolatilePyjS_,(.L_x_17 - _Z16testLDSTVolatilePyjS_)
        .other          _Z16testLDSTVolatilePyjS_,@"STO_CUDA_ENTRY STV_DEFAULT"
_Z16testLDSTVolatilePyjS_:
.text._Z16testLDSTVolatilePyjS_:
[----:B------:R-:W-:Y:S01]  /*0000*/  LDC R1, c[0x0][0x37c] ;  /* 0x0000df00ff017b82 */ /* 0x000fe20000000800 */
[----:B------:R-:W0:Y:S07]  /*0010*/  S2R R2, SR_TID.X ;  /* 0x0000000000027919 */ /* 0x000e2e0000002100 */
[----:B------:R-:W1:Y:S01]  /*0020*/  LDC R3, c[0x0][0x388] ;  /* 0x0000e200ff037b82 */ /* 0x000e620000000800 */
[----:B------:R-:W2:Y:S07]  /*0030*/  LDCU.64 UR6, c[0x0][0x358] ;  /* 0x00006b00ff0677ac */ /* 0x000eae0008000a00 */
[----:B------:R-:W0:Y:S08]  /*0040*/  S2UR UR4, SR_CTAID.X ;  /* 0x00000000000479c3 */ /* 0x000e300000002500 */
[----:B------:R-:W0:Y:S08]  /*0050*/  LDC R9, c[0x0][0x360] ;  /* 0x0000d800ff097b82 */ /* 0x000e300000000800 */
[----:B------:R-:W3:Y:S01]  /*0060*/  LDC.64 R4, c[0x0][0x380] ;  /* 0x0000e000ff047b82 */ /* 0x000ee20000000a00 */
[----:B-1----:R-:W-:-:S07]  /*0070*/  IADD3 R3, PT, PT, R3, -0x1, RZ ;  /* 0xffffffff03037810 */ /* 0x002fce0007ffe0ff */
[----:B------:R-:W1:Y:S01]  /*0080*/  LDC.64 R6, c[0x0][0x390] ;  /* 0x0000e400ff067b82 */ /* 0x000e620000000a00 */
[----:B0-----:R-:W-:Y:S01]  /*0090*/  IMAD R9, R9, UR4, R2 ;  /* 0x0000000409097c24 */ /* 0x001fe2000f8e0202 */
[----:B------:R-:W-:Y:S01]  /*00a0*/  UMOV UR4, URZ ;  /* 0x000000ff00047c82 */ /* 0x000fe20008000000 */
[----:B---3--:R-:W-:-:S04]  /*00b0*/  IMAD.WIDE.U32 R4, R3, 0x8, R4 ;  /* 0x0000000803047825 */ /* 0x008fc800078e0004 */
[----:B------:R-:W-:Y:S02]  /*00c0*/  HFMA2 R3, -RZ, RZ, 0, 0 ;  /* 0x00000000ff037431 */ /* 0x000fe400000001ff */
[----:B-12---:R-:W-:-:S07]  /*00d0*/  IMAD.WIDE.U32 R6, R9, 0x8, R6 ;  /* 0x0000000809067825 */ /* 0x006fce00078e0006 */
.L_x_6:
[----:B----4-:R-:W2:Y:S04]  /*00e0*/  LDG.E.64.STRONG.SYS R8, desc[UR6][R4.64] ;  /* 0x0000000604087981 */ /* 0x010ea8000c1f5b00 */
[----:B--2---:R0:W-:Y:S04]  /*00f0*/  STG.E.64 desc[UR6][R6.64], R8 ;  /* 0x0000000806007986 */ /* 0x0041e8000c101b06 */
[----:B------:R-:W-:Y:S04]  /*0100*/  STG.E.64.STRONG.SYS desc[UR6][R4.64], R2 ;  /* 0x0000000204007986 */ /* 0x000fe8000c115b06 */
[----:B------:R-:W2:Y:S04]  /*0110*/  LDG.E.64.STRONG.SYS R10, desc[UR6][R4.64] ;  /* 0x00000006040a7981 */ /* 0x000ea8000c1f5b00 */
[----:B--2---:R1:W-:Y:S04]  /*0120*/  STG.E.64 desc[UR6][R6.64], R10 ;  /* 0x0000000a06007986 */ /* 0x0043e8000c101b06 */
[----:B------:R-:W-:Y:S04]  /*0130*/  STG.E.64.STRONG.SYS desc[UR6][R4.64], R2 ;  /* 0x0000000204007986 */ /* 0x000fe8000c115b06 */
[----:B------:R-:W2:Y:S04]  /*0140*/  LDG.E.64.STRONG.SYS R12, desc[UR6][R4.64] ;  /* 0x00000006040c7981 */ /* 0x000ea8000c1f5b00 */
[----:B--2---:R2:W-:Y:S04]  /*0150*/  STG.E.64 desc[UR6][R6.64], R12 ;  /* 0x0000000c06007986 */ /* 0x0045e8000c101b06 */
[----:B------:R-:W-:Y:S04]  /*0160*/  STG.E.64.STRONG.SYS desc[UR6][R4.64], R2 ;  /* 0x0000000204007986 */ /* 0x000fe8000c115b06 */
[----:B------:R-:W3:Y:S04]  /*0170*/  LDG.E.64.STRONG.SYS R14, desc[UR6][R4.64] ;  /* 0x00000006040e7981 */ /* 0x000ee8000c1f5b00 */
[----:B---3--:R3:W-:Y:S04]  /*0180*/  STG.E.64 desc[UR6][R6.64], R14 ;  /* 0x0000000e06007986 */ /* 0x0087e8000c101b06 */
[----:B------:R-:W-:Y:S04]  /*0190*/  STG.E.64.STRONG.SYS desc[UR6][R4.64], R2 ;  /* 0x0000000204007986 */ /* 0x000fe8000c115b06 */
[----:B0-----:R-:W4:Y:S04]  /*01a0*/  LDG.E.64.STRONG.SYS R8, desc[UR6][R4.64] ;  /* 0x0000000604087981 */ /* 0x001f28000c1f5b00 */
[----:B----4-:R0:W-:Y:S04]  /*01b0*/  STG.E.64 desc[UR6][R6.64], R8 ;  /* 0x0000000806007986 */ /* 0x0101e8000c101b06 */
[----:B------:R-:W-:Y:S04]  /*01c0*/  STG.E.64.STRONG.SYS desc[UR6][R4.64], R2 ;  /* 0x0000000204007986 */ /* 0x000fe8000c115b06 */
[----:B-1----:R-:W4:Y:S04]  /*01d0*/  LDG.E.64.STRONG.SYS R10, desc[UR6][R4.64] ;  /* 0x00000006040a7981 */ /* 0x002f28000c1f5b00 */
[----:B----4-:R1:W-:Y:S04]  /*01e0*/  STG.E.64 desc[UR6][R6.64], R10 ;  /* 0x0000000a06007986 */ /* 0x0103e8000c101b06 */
[----:B------:R-:W-:Y:S04]  /*01f0*/  STG.E.64.STRONG.SYS desc[UR6][R4.64], R2 ;  /* 0x0000000204007986 */ /* 0x000fe8000c115b06 */
[----:B--2---:R-:W2:Y:S04]  /*0200*/  LDG.E.64.STRONG.SYS R12, desc[UR6][R4.64] ;  /* 0x00000006040c7981 */ /* 0x004ea8000c1f5b00 */
[----:B--2---:R2:W-:Y:S04]  /*0210*/  STG.E.64 desc[UR6][R6.64], R12 ;  /* 0x0000000c06007986 */ /* 0x0045e8000c101b06 */
[----:B------:R-:W-:Y:S04]  /*0220*/  STG.E.64.STRONG.SYS desc[UR6][R4.64], R2 ;  /* 0x0000000204007986 */ /* 0x000fe8000c115b06 */
[----:B---3--:R-:W3:Y:S04]  /*0230*/  LDG.E.64.STRONG.SYS R14, desc[UR6][R4.64] ;  /* 0x00000006040e7981 */ /* 0x008ee8000c1f5b00 */
        /* <DEDUP_REMOVED lines=61> */
[----:B------:R4:W-:Y:S04]  /*0610*/  STG.E.64.STRONG.SYS desc[UR6][R4.64], R2 ;  /* 0x0000000204007986 */ /* 0x0009e8000c115b06 */
[----:B0-----:R-:W5:Y:S04]  /*0620*/  LDG.E.64.STRONG.SYS R8, desc[UR6][R4.64] ;  /* 0x0000000604087981 */ /* 0x001f68000c1f5b00 */
[----:B-----5:R4:W-:Y:S04]  /*0630*/  STG.E.64 desc[UR6][R6.64], R8 ;  /* 0x0000000806007986 */ /* 0x0209e8000c101b06 */
[----:B------:R4:W-:Y:S04]  /*0640*/  STG.E.64.STRONG.SYS desc[UR6][R4.64], R2 ;  /* 0x0000000204007986 */ /* 0x0009e8000c115b06 */
[----:B-1----:R-:W5:Y:S04]  /*0650*/  LDG.E.64.STRONG.SYS R10, desc[UR6][R4.64] ;  /* 0x00000006040a7981 */ /* 0x002f68000c1f5b00 */
[----:B-----5:R4:W-:Y:S04]  /*0660*/  STG.E.64 desc[UR6][R6.64], R10 ;  /* 0x0000000a06007986 */ /* 0x0209e8000c101b06 */
[----:B------:R4:W-:Y:S04]  /*0670*/  STG.E.64.STRONG.SYS desc[UR6][R4.64], R2 ;  /* 0x0000000204007986 */ /* 0x0009e8000c115b06 */
[----:B--2---:R-:W2:Y:S04]  /*0680*/  LDG.E.64.STRONG.SYS R12, desc[UR6][R4.64] ;  /* 0x00000006040c7981 */ /* 0x004ea8000c1f5b00 */
[----:B--2---:R4:W-:Y:S04]  /*0690*/  STG.E.64 desc[UR6][R6.64], R12 ;  /* 0x0000000c06007986 */ /* 0x0049e8000c101b06 */
[----:B------:R4:W-:Y:S04]  /*06a0*/  STG.E.64.STRONG.SYS desc[UR6][R4.64], R2 ;  /* 0x0000000204007986 */ /* 0x0009e8000c115b06 */
[----:B---3--:R-:W2:Y:S01]  /*06b0*/  LDG.E.64.STRONG.SYS R14, desc[UR6][R4.64] ;  /* 0x00000006040e7981 */ /* 0x008ea2000c1f5b00 */
[----:B------:R-:W-:-:S04]  /*06c0*/  UIADD3 UR4, UPT, UPT, UR4, 0x20, URZ ;  /* 0x0000002004047890 */ /* 0x000fc8000fffe0ff */
[----:B------:R-:W-:Y:S01]  /*06d0*/  UISETP.NE.AND UP0, UPT, UR4, 0x186a0, UPT ;  /* 0x000186a00400788c */ /* 0x000fe2000bf05270 */
[----:B--2---:R4:W-:Y:S04]  /*06e0*/  STG.E.64 desc[UR6][R6.64], R14 ;  /* 0x0000000e06007986 */ /* 0x0049e8000c101b06 */
[----:B------:R4:W-:Y:S04]  /*06f0*/  STG.E.64.STRONG.SYS desc[UR6][R4.64], R2 ;  /* 0x0000000204007986 */ /* 0x0009e8000c115b06 */
[----:B------:R-:W-:Y:S05]  /*0700*/  BRA.U UP0, `(.L_x_6) ;  /* 0xfffffff900747547 */ /* 0x000fea000b83ffff */
[----:B------:R-:W-:Y:S05]  /*0710*/  EXIT ;  /* 0x000000000000794d */ /* 0x000fea0003800000 */
.L_x_7:
        /* <DEDUP_REMOVED lines=14> */
.L_x_17:


//--------------------- .text._Z14testAtomicExchPyj --------------------------
	.section	.text._Z14testAtomicExchPyj,"ax",@progbits
	.align	128
        .global         _Z14testAtomicExchPyj
        .type           _Z14testAtomicExchPyj,@function
        .size           _Z14testAtomicExchPyj,(.L_x_18 - _Z14testAtomicExchPyj)
        .other          _Z14testAtomicExchPyj,@"STO_CUDA_ENTRY STV_DEFAULT"
_Z14testAtomicExchPyj:
.text._Z14testAtomicExchPyj:
[----:B------:R-:W-:Y:S01]  /*0000*/  LDC R1, c[0x0][0x37c] ;  /* 0x0000df00ff017b82 */ /* 0x000fe20000000800 */
[----:B------:R-:W0:Y:S07]  /*0010*/  S2R R2, SR_TID.X ;  /* 0x0000000000027919 */ /* 0x000e2e0000002100 */
[----:B------:R-:W1:Y:S01]  /*0020*/  LDC R0, c[0x0][0x388] ;  /* 0x0000e200ff007b82 */ /* 0x000e620000000800 */
[----:B------:R-:W-:Y:S01]  /*0030*/  HFMA2 R3, -RZ, RZ, 0, 0 ;  /* 0x00000000ff037431 */ /* 0x000fe200000001ff */
[----:B------:R-:W2:Y:S01]  /*0040*/  LDCU.64 UR6, c[0x0][0x358] ;  /* 0x00006b00ff0677ac */ /* 0x000ea20008000a00 */
[----:B------:R-:W-:-:S05]  /*0050*/  UMOV UR4, URZ ;  /* 0x000000ff00047c82 */ /* 0x000fca0008000000 */
[----:B------:R-:W3:Y:S02]  /*0060*/  LDC.64 R6, c[0x0][0x380] ;  /* 0x0000e000ff067b82 */ /* 0x000ee40000000a00 */
.L_x_8:
[----:B-1----:R-:W-:-:S05]  /*0070*/  IADD3 R5, PT, PT, R0, -0x1, RZ ;  /* 0xffffffff00057810 */ /* 0x002fca0007ffe0ff */
[----:B---3--:R-:W-:-:S05]  /*0080*/  IMAD.WIDE.U32 R4, R5, 0x8, R6 ;  /* 0x0000000805047825 */ /* 0x008fca00078e0006 */
[----:B0-2--5:R4:W5:Y:S04]  /*0090*/  ATOMG.E.EXCH.64.STRONG.GPU PT, RZ, desc[UR6][R4.64], R2 ;  /* 0x8000000204ff79a8 */ /* 0x025968000c1ef506 */
[----:B------:R4:W2:Y:S04]  /*00a0*/  ATOMG.E.EXCH.64.STRONG.GPU PT, RZ, desc[UR6][R4.64], R2 ;  /* 0x8000000204ff79a8 */ /* 0x0008a8000c1ef506 */
[----:B------:R4:W3:Y:S04]  /*00b0*/  ATOMG.E.EXCH.64.STRONG.GPU PT, RZ, desc[UR6][R4.64], R2 ;  /* 0x8000000204ff79a8 */ /* 0x0008e8000c1ef506 */
[----:B------:R4:W2:Y:S04]  /*00c0*/  ATOMG.E.EXCH.64.STRONG.GPU PT, RZ, desc[UR6][R4.64], R2 ;  /* 0x8000000204ff79a8 */ /* 0x0008a8000c1ef506 */
        /* <DEDUP_REMOVED lines=155> */
[----:B------:R4:W2:Y:S01]  /*0a80*/  ATOMG.E.EXCH.64.STRONG.GPU PT, RZ, desc[UR6][R4.64], R2 ;  /* 0x8000000204ff79a8 */ /* 0x0008a2000c1ef506 */
[----:B------:R-:W-:-:S04]  /*0a90*/  UIADD3 UR4, UPT, UPT, UR4, 0xa0, URZ ;  /* 0x000000a004047890 */ /* 0x000fc8000fffe0ff */
[----:B------:R-:W-:-:S09]  /*0aa0*/  UISETP.NE.AND UP0, UPT, UR4, 0x186a0, UPT ;  /* 0x000186a00400788c */ /* 0x000fd2000bf05270 */
[----:B----4-:R-:W-:Y:S05]  /*0ab0*/  BRA.U UP0, `(.L_x_8) ;  /* 0xfffffff5006c7547 */ /* 0x010fea000b83ffff */
[----:B------:R-:W-:Y:S05]  /*0ac0*/  EXIT ;  /* 0x000000000000794d */ /* 0x000fea0003800000 */
.L_x_9:
        /* <DEDUP_REMOVED lines=11> */
.L_x_18:


//--------------------- .text._Z14testSTVolatilePyj --------------------------
	.section	.text._Z14testSTVolatilePyj,"ax",@progbits
	.align	128
        .global         _Z14testSTVolatilePyj
        .type           _Z14testSTVolatilePyj,@function
        .size           _Z14testSTVolatilePyj,(.L_x_19 - _Z14testSTVolatilePyj)
        .other          _Z14testSTVolatilePyj,@"STO_CUDA_ENTRY STV_DEFAULT"
_Z14testSTVolatilePyj:
.text._Z14testSTVolatilePyj:
[----:B------:R-:W-:Y:S08]  /*0000*/  LDC R1, c[0x0][0x37c] ;  /* 0x0000df00ff017b82 */ /* 0x000ff00000000800 */
[----:B------:R-:W0:Y:S01]  /*0010*/  LDC R3, c[0x0][0x388] ;  /* 0x0000e200ff037b82 */ /* 0x000e220000000800 */
[----:B------:R-:W1:Y:S01]  /*0020*/  S2R R2, SR_TID.X ;  /* 0x0000000000027919 */ /* 0x000e620000002100 */
[----:B------:R-:W1:Y:S01]  /*0030*/  LDCU.64 UR6, c[0x0][0x358] ;  /* 0x00006b00ff0677ac */ /* 0x000e620008000a00 */
[----:B------:R-:W-:-:S05]  /*0040*/  UMOV UR4, 0x60 ;  /* 0x0000006000047882 */ /* 0x000fca0000000000 */
[----:B------:R-:W2:Y:S01]  /*0050*/  LDC.64 R4, c[0x0][0x380] ;  /* 0x0000e000ff047b82 */ /* 0x000ea20000000a00 */
[----:B0-----:R-:W-:-:S05]  /*0060*/  IADD3 R3, PT, PT, R3, -0x1, RZ ;  /* 0xffffffff03037810 */ /* 0x001fca0007ffe0ff */
[----:B--2---:R-:W-:-:S04]  /*0070*/  IMAD.WIDE.U32 R4, R3, 0x8, R4 ;  /* 0x0000000803047825 */ /* 0x004fc800078e0004 */
[----:B------:R-:W-:-:S05]  /*0080*/  HFMA2 R3, -RZ, RZ, 0, 0 ;  /* 0x00000000ff037431 */ /* 0x000fca00000001ff */
[----:B-1----:R0:W-:Y:S04]  /*0090*/  STG.E.64.STRONG.SYS desc[UR6][R4.64], R2 ;  /* 0x0000000204007986 */ /* 0x0021e8000c115b06 */
[----:B------:R0:W-:Y:S04]  /*00a0*/  STG.E.64.STRONG.SYS desc[UR6][R4.64], R2 ;  /* 0x0000000204007986 */ /* 0x0001e8000c115b06 */
        /* <DEDUP_REMOVED lines=93> */
[----:B------:R0:W-:Y:S02]  /*0680*/  STG.E.64.STRONG.SYS desc[UR6][R4.64], R2 ;  /* 0x0000000204007986 */ /* 0x0001e4000c115b06 */
.L_x_10:
[----:B-1----:R1:W-:Y:S01]  /*0690*/  STG.E.64.STRONG.SYS desc[UR6][R4.64], R2 ;  /* 0x0000000204007986 */ /* 0x0023e2000c115b06 */
[----:B------:R-:W-:-:S03]  /*06a0*/  UIADD3 UR4, UPT, UPT, UR4, 0xe0, URZ ;  /* 0x000000e004047890 */ /* 0x000fc6000fffe0ff */
[----:B------:R1:W-:Y:S01]  /*06b0*/  STG.E.64.STRONG.SYS desc[UR6][R4.64], R2 ;  /* 0x0000000204007986 */ /* 0x0003e2000c115b06 */
[----:B------:R-:W-:-:S03]  /*06c0*/  UISETP.NE.AND UP0, UPT, UR4, 0x186a0, UPT ;  /* 0x000186a00400788c */ /* 0x000fc6000bf05270 */
        /* <DEDUP_REMOVED lines=221> */
[----:B------:R1:W-:Y:S01]  /*14a0*/  STG.E.64.STRONG.SYS desc[UR6][R4.64], R2 ;  /* 0x0000000204007986 */ /* 0x0003e2000c115b06 */
[----:B------:R-:W-:Y:S05]  /*14b0*/  BRA.U UP0, `(.L_x_10) ;  /* 0xfffffff100747547 */ /* 0x000fea000b83ffff */
[----:B------:R-:W-:Y:S05]  /*14c0*/  EXIT ;  /* 0x000000000000794d */ /* 0x000fea0003800000 */
.L_x_11:
        /* <DEDUP_REMOVED lines=11> */
.L_x_19:


//--------------------- .text._Z14testLDVolatilePyjS_ --------------------------
	.section	.text._Z14testLDVolatilePyjS_,"ax",@progbits
	.align	128
        .global         _Z14testLDVolatilePyjS_
        .type           _Z14testLDVolatilePyjS_,@function
        .size           _Z14testLDVolatilePyjS_,(.L_x_20 - _Z14testLDVolatilePyjS_)
        .other          _Z14testLDVolatilePyjS_,@"STO_CUDA_ENTRY STV_DEFAULT"
_Z14testLDVolatilePyjS_:
.text._Z14testLDVolatilePyjS_:
        /* <DEDUP_REMOVED lines=12> */
[----:B-12---:R-:W-:-:S07]  /*00c0*/  IMAD.WIDE.U32 R4, R9, 0x8, R4 ;  /* 0x0000000809047825 */ /* 0x006fce00078e0004 */
.L_x_12:
[----:B--2---:R-:W2:Y:S04]  /*00d0*/  LDG.E.64.STRONG.SYS R6, desc[UR6][R2.64] ;  /* 0x0000000602067981 */ /* 0x004ea8000c1f5b00 */
[----:B--2---:R0:W-:Y:S04]  /*00e0*/  STG.E.64 desc[UR6][R4.64], R6 ;  /* 0x0000000604007986 */ /* 0x0041e8000c101b06 */
[----:B------:R-:W2:Y:S04]  /*00f0*/  LDG.E.64.STRONG.SYS R8, desc[UR6][R2.64] ;  /* 0x0000000602087981 */ /* 0x000ea8000c1f5b00 */
[----:B--2---:R1:W-:Y:S04]  /*0100*/  STG.E.64 desc[UR6][R4.64], R8 ;  /* 0x0000000804007986 */ /* 0x0043e8000c101b06 */
[----:B------:R-:W2:Y:S04]  /*0110*/  LDG.E.64.STRONG.SYS R10, desc[UR6][R2.64] ;  /* 0x00000006020a7981 */ /* 0x000ea8000c1f5b00 */
[----:B--2---:R2:W-:Y:S04]  /*0120*/  STG.E.64 desc[UR6][R4.64], R10 ;  /* 0x0000000a04007986 */ /* 0x0045e8000c101b06 */
[----:B------:R-:W3:Y:S04]  /*0130*/  LDG.E.64.STRONG.SYS R12, desc[UR6][R2.64] ;  /* 0x00000006020c7981 */ /* 0x000ee8000c1f5b00 */
[----:B---3--:R3:W-:Y:S04]  /*0140*/  STG.E.64 desc[UR6][R4.64], R12 ;  /* 0x0000000c04007986 */ /* 0x0087e8000c101b06 */
[----:B------:R-:W4:Y:S04]  /*0150*/  LDG.E.64.STRONG.SYS R14, desc[UR6][R2.64] ;  /* 0x00000006020e7981 */ /* 0x000f28000c1f5b00 */
[----:B----4-:R4:W-:Y:S04]  /*0160*/  STG.E.64 desc[UR6][R4.64], R14 ;  /* 0x0000000e04007986 */ /* 0x0109e8000c101b06 */
[----:B------:R-:W5:Y:S04]  /*0170*/  LDG.E.64.STRONG.SYS R16, desc[UR6][R2.64] ;  /* 0x0000000602107981 */ /* 0x000f68000c1f5b00 */
[----:B-----5:R5:W-:Y:S04]  /*0180*/  STG.E.64 desc[UR6][R4.64], R16 ;  /* 0x0000001004007986 */ /* 0x020be8000c101b06 */
[----:B0-----:R-:W2:Y:S04]  /*0190*/  LDG.E.64.STRONG.SYS R6, desc[UR6][R2.64] ;  /* 0x0000000602067981 */ /* 0x001ea8000c1f5b00 */
[----:B--2---:R0:W-:Y:S04]  /*01a0*/  STG.E.64 desc[UR6][R4.64], R6 ;  /* 0x0000000604007986 */ /* 0x0041e8000c101b06 */
[----:B-1----:R-:W2:Y:S04]  /*01b0*/  LDG.E.64.STRONG.SYS R8, desc[UR6][R2.64] ;  /* 0x0000000602087981 */ /* 0x002ea8000c1f5b00 */
[----:B--2---:R1:W-:Y:S04]  /*01c0*/  STG.E.64 desc[UR6][R4.64], R8 ;  /* 0x0000000804007986 */ /* 0x0043e8000c101b06 */
[----:B------:R-:W2:Y:S04]  /*01d0*/  LDG.E.64.STRONG.SYS R10, desc[UR6][R2.64] ;  /* 0x00000006020a7981 */ /* 0x000ea8000c1f5b00 */
[----:B--2---:R2:W-:Y:S04]  /*01e0*/  STG.E.64 desc[UR6][R4.64], R10 ;  /* 0x0000000a04007986 */ /* 0x0045e8000c101b06 */
[----:B---3--:R-:W3:Y:S04]  /*01f0*/  LDG.E.64.STRONG.SYS R12, desc[UR6][R2.64] ;  /* 0x00000006020c7981 */ /* 0x008ee8000c1f5b00 */
[----:B---3--:R3:W-:Y:S04]  /*0200*/  STG.E.64 desc[UR6][R4.64], R12 ;  /* 0x0000000c04007986 */ /* 0x0087e8000c101b06 */
[----:B----4-:R-:W4:Y:S04]  /*0210*/  LDG.E.64.STRONG.SYS R14, desc[UR6][R2.64] ;  /* 0x00000006020e7981 */ /* 0x010f28000c1f5b00 */
[----:B----4-:R4:W-:Y:S04]  /*0220*/  STG.E.64 desc[UR6][R4.64], R14 ;  /* 0x0000000e04007986 */ /* 0x0109e8000c101b06 */
[----:B-----5:R-:W5:Y:S04]  /*0230*/  LDG.E.64.STRONG.SYS R16, desc[UR6][R2.64] ;  /* 0x0000000602107981 */ /* 0x020f68000c1f5b00 */
        /* <DEDUP_REMOVED lines=229> */
[----:B------:R-:W2:Y:S04]  /*1090*/  LDG.E.64.STRONG.SYS R18, desc[UR6][R2.64] ;  /* 0x0000000602127981 */ /* 0x000ea8000c1f5b00 */
[----:B--2---:R-:W-:Y:S04]  /*10a0*/  STG.E.64 desc[UR6][R4.64], R18 ;  /* 0x0000001204007986 */ /* 0x004fe8000c101b06 */
[----:B------:R-:W2:Y:S04]  /*10b0*/  LDG.E.64.STRONG.SYS R20, desc[UR6][R2.64] ;  /* 0x0000000602147981 */ /* 0x000ea8000c1f5b00 */
[----:B--2---:R-:W-:Y:S04]  /*10c0*/  STG.E.64 desc[UR6][R4.64], R20 ;  /* 0x0000001404007986 */ /* 0x004fe8000c101b06 */
        /* <DEDUP_REMOVED lines=56> */
[----:B----4-:R-:W3:Y:S04]  /*1450*/  LDG.E.64.STRONG.SYS R14, desc[UR6][R2.64] ;  /* 0x00000006020e7981 */ /* 0x010ee8000c1f5b00 */
[----:B---3--:R2:W-:Y:S04]  /*1460*/  STG.E.64 desc[UR6][R4.64], R14 ;  /* 0x0000000e04007986 */ /* 0x0085e8000c101b06 */
[----:B-----5:R-:W3:Y:S04]  /*1470*/  LDG.E.64.STRONG.SYS R16, desc[UR6][R2.64] ;  /* 0x0000000602107981 */ /* 0x020ee8000c1f5b00 */
[----:B---3--:R2:W-:Y:S04]  /*1480*/  STG.E.64 desc[UR6][R4.64], R16 ;  /* 0x0000001004007986 */ /* 0x0085e8000c101b06 */
[----:B0-----:R-:W3:Y:S04]  /*1490*/  LDG.E.64.STRONG.SYS R6, desc[UR6][R2.64] ;  /* 0x0000000602067981 */ /* 0x001ee8000c1f5b00 */
[----:B---3--:R2:W-:Y:S04]  /*14a0*/  STG.E.64 desc[UR6][R4.64], R6 ;  /* 0x0000000604007986 */ /* 0x0085e8000c101b06 */
[----:B-1----:R-:W3:Y:S01]  /*14b0*/  LDG.E.64.STRONG.SYS R8, desc[UR6][R2.64] ;  /* 0x0000000602087981 */ /* 0x002ee2000c1f5b00 */
[----:B------:R-:W-:-:S04]  /*14c0*/  UIADD3 UR4, UPT, UPT, UR4, 0xa0, URZ ;  /* 0x000000a004047890 */ /* 0x000fc8000fffe0ff */
[----:B------:R-:W-:Y:S01]  /*14d0*/  UISETP.NE.AND UP0, UPT, UR4, 0x186a0, UPT ;  /* 0x000186a00400788c */ /* 0x000fe2000bf05270 */
[----:B---3--:R2:W-:Y:S08]  /*14e0*/  STG.E.64 desc[UR6][R4.64], R8 ;  /* 0x0000000804007986 */ /* 0x0085f0000c101b06 */
[----:B------:R-:W-:Y:S05]  /*14f0*/  BRA.U UP0, `(.L_x_12) ;  /* 0xffffffe900f47547 */ /* 0x000fea000b83ffff */
[----:B------:R-:W-:Y:S05]  /*1500*/  EXIT ;  /* 0x000000000000794d */ /* 0x000fea0003800000 */
.L_x_13:
        /* <DEDUP_REMOVED lines=15> */
.L_x_20:


//--------------------- .nv.shared.reserved.0     --------------------------
	.section	.nv.shared.reserved.0,"aw",@nobits
	.weak		__nv_reservedSMEM_offset_0_alias
	.size		__nv_reservedSMEM_offset_0_alias, 0, 64
	.other		__nv_reservedSMEM_offset_0_alias,@"STO_CUDA_RESERVED_SHARED STV_DEFAULT"
__nv_reservedSMEM_offset_0_alias:
	.zero		0
	.zero		64


//--------------------- .nv.constant0._Z15testLDSTRelaxedPyjS_ --------------------------
	.section	.nv.constant0._Z15testLDSTRelaxedPyjS_,"a",@progbits
	.sectionflags	@""
	.align	4
.nv.constant0._Z15testLDSTRelaxedPyjS_:
	.zero		920


//--------------------- .nv.constant0._Z13testSTRelaxedPyj --------------------------
	.section	.nv.constant0._Z13testSTRelaxedPyj,"a",@progbits
	.sectionflags	@""
	.align	4
.nv.constant0._Z13testSTRelaxedPyj:
	.zero		908


//--------------------- .nv.constant0._Z12testLDAtomicPyjS_ --------------------------
	.section	.nv.constant0._Z12testLDAtomicPyjS_,"a",@progbits
	.sectionflags	@""
	.align	4
.nv.constant0._Z12testLDAtomicPyjS_:
	.zero		920


//--------------------- .nv.constant0._Z16testLDSTVolatilePyjS_ --------------------------
	.section	.nv.constant0._Z16testLDSTVolatilePyjS_,"a",@progbits
	.sectionflags	@""
	.align	4
.nv.constant0._Z16testLDSTVolatilePyjS_:
	.zero		920


//--------------------- .nv.constant0._Z14testAtomicExchPyj --------------------------
	.section	.nv.constant0._Z14testAtomicExchPyj,"a",@progbits
	.sectionflags	@""
	.align	4
.nv.constant0._Z14testAtomicExchPyj:
	.zero		908


//--------------------- .nv.constant0._Z14testSTVolatilePyj --------------------------
	.section	.nv.constant0._Z14testSTVolatilePyj,"a",@progbits
	.sectionflags	@""
	.align	4
.nv.constant0._Z14testSTVolatilePyj:
	.zero		908


//--------------------- .nv.constant0._Z14testLDVolatilePyjS_ --------------------------
	.section	.nv.constant0._Z14testLDVolatilePyjS_,"a",@progbits
	.sectionflags	@""
	.align	4
.nv.constant0._Z14testLDVolatilePyjS_:
	.zero		920


//--------------------- SYMBOLS --------------------------

	.type		.nv.reservedSmem.offset0,@object
	.size		.nv.reservedSmem.offset0,0x4
